// auto-generated by cutlass_sweep.gemm — config: {"arch": "sm_100", "cluster_m": 2, "cluster_n": 2, "dtype": "fp16", "dtype_b": "fp16", "layout": "tt", "stages": 0, "tile_k": 64, "tile_m": 128, "tile_n": 128}
#include "cutlass/cutlass.h"
#include "cutlass/gemm/collective/collective_builder.hpp"
#include "cutlass/gemm/device/gemm_universal_adapter.h"
#include "cutlass/gemm/kernel/gemm_universal.hpp"
#include "cutlass/epilogue/collective/collective_builder.hpp"

using ElemA = cutlass::half_t;
using ElemB = cutlass::half_t;
using ElemCD = cutlass::half_t;
using Acc  = float;
using TileShape    = cute::Shape<cute::_128, cute::_128, cute::_64>;
using ClusterShape = cute::Shape<cute::_2, cute::_2, cute::_1>;

using CollectiveEpilogue = typename cutlass::epilogue::collective::CollectiveBuilder<
    cutlass::arch::Sm100, cutlass::arch::OpClassTensorOp,
    TileShape, ClusterShape,
    cutlass::epilogue::collective::EpilogueTileAuto,
    Acc, Acc,
    ElemCD, cutlass::layout::RowMajor, 128 / cutlass::sizeof_bits<ElemCD>::value,
    ElemCD, cutlass::layout::RowMajor, 128 / cutlass::sizeof_bits<ElemCD>::value,
    cutlass::epilogue::collective::EpilogueScheduleAuto
  >::CollectiveOp;

using CollectiveMainloop = typename cutlass::gemm::collective::CollectiveBuilder<
    cutlass::arch::Sm100, cutlass::arch::OpClassTensorOp,
    ElemA, cutlass::layout::ColumnMajor, 128 / cutlass::sizeof_bits<ElemA>::value,
    ElemB, cutlass::layout::ColumnMajor, 128 / cutlass::sizeof_bits<ElemB>::value,
    Acc,
    TileShape, ClusterShape,
    cutlass::gemm::collective::StageCountAutoCarveout<static_cast<int>(sizeof(typename CollectiveEpilogue::SharedStorage))>,
    cutlass::gemm::collective::KernelScheduleAuto
  >::CollectiveOp;

using GemmKernel = cutlass::gemm::kernel::GemmUniversal<
    cute::Shape<int,int,int,int>,
    CollectiveMainloop,
    CollectiveEpilogue
>;
using Gemm = cutlass::gemm::device::GemmUniversalAdapter<GemmKernel>;

// Force the device kernel symbol into the cubin without needing a host main.
auto* _anchor = &cutlass::device_kernel<GemmKernel>;


// ===== COMPILED SASS (sm_100a) =====

	.target	sm_100a

	.elftype	@"ET_EXEC"


//--------------------- .note.nv.tkinfo           --------------------------
	.section	.note.nv.tkinfo,"",@"SHT_NOTE"
	.sectionflags	@"SHF_NOTE_NV_TKINFO"
	.tkinfo
        /*0018*/ 	.word	0x00000002
        /*0030*/ 	.string	""
        /*0030*/ 	.string	"ptxas"
        /*0030*/ 	.string	"Cuda compilation tools, release 13.0, V13.0.88"
        /*0030*/ 	.string	"Build cuda_13.0.r13.0/compiler.36424714_0"
        /*0030*/ 	.string	"-arch sm_100a -m 64 "



//--------------------- .note.nv.cuinfo           --------------------------
	.section	.note.nv.cuinfo,"",@"SHT_NOTE"
	.sectionflags	@"SHF_NOTE_NV_CUINFO"
        /*0018*/ 	.short	0x0002
        /*001a*/ 	.short	0x0064
        /*001c*/ 	.short	0x0082
	.zero		2


//--------------------- .nv.info                  --------------------------
	.section	.nv.info,"",@"SHT_CUDA_INFO"
	.align	4


	//----- nvinfo : EIATTR_REGCOUNT
	.align		4
        /*0000*/ 	.byte	0x04, 0x2f
        /*0002*/ 	.short	(.L_19 - .L_18)
	.align		4
.L_18:
        /*0004*/ 	.word	index@(_ZN7cutlass13device_kernelINS_4gemm6kernel13GemmUniversalIN4cute5tupleIJiiiiEEENS1_10collective13CollectiveMmaINS1_35MainloopSm100TmaUmmaWarpSpecializedILi13ELi2ELi4ENS5_IJNS4_1CILi2EEESB_NSA_ILi1EEEEEEEENS5_IJNSA_ILi128EEESF_NSA_ILi64EEEEEENS_6half_tENS5_IJSC_llEEESI_NS5_IJlSC_lEEENS4_8TiledMMAINS4_8MMA_AtomIJNS4_26SM100_MMA_F16BF16_2x1SM_SSISI_SI_fLi128ELi128ELNS4_4UMMA5MajorE1ELSP_0ELNSO_7ScaleInE0ELSQ_0EEEEEENS4_6LayoutINS5_IJSC_SC_SC_EEENS5_IJNSA_ILi0EEESV_SV_EEEEENS5_IJNS4_10UnderscoreESY_SY_EEEEENS4_28SM100_TMA_2SM_LOAD_MULTICASTENS4_14ComposedLayoutINS4_7SwizzleILi3ELi4ELi3EEENS4_18smem_ptr_flag_bitsILi16EEENST_INS5_IJSG_NSA_ILi8EEEEEENS5_IJSC_SG_EEEEEEEvNS4_8identityENS4_18SM100_TMA_2SM_LOADENS12_IS14_S16_NST_INS5_IJS17_SG_EEENS5_IJSG_SC_EEEEEEEvS1C_EENS_8epilogue10collective18CollectiveEpilogueINS1J_23Sm100TmaWarpSpecializedILi4ELi2ELi16ELb1ELb0EEEJNS5_IJSG_SF_SG_EEENS5_IJNST_ISG_SC_EENST_INS5_IJNSA_ILi16EEESB_EEES19_EEEEESI_SK_SI_SK_NS1J_6fusion15FusionCallbacksIS1N_NS1U_17LinearCombinationISI_fSI_fLNS_15FloatRoundStyleE2EEES1O_S1T_JEEENS4_5SM1004TMEM4LOAD26SM100_TMEM_LOAD_32dp32b16xENS4_13SM90_TMA_LOADENS12_INS13_ILi1ELi4ELi3EEES16_NST_INS5_IJS17_S1Q_EEENS5_IJS1Q_SC_EEEEEEENS4_39AutoVectorizingCopyWithAssumedAlignmentILi128EEENS4_14SM90_TMA_STOREES29_S2B_S2B_EEEvvEEEEvNT_6ParamsE)
        /*0008*/ 	.word	0x0000005b


	//----- nvinfo : EIATTR_FRAME_SIZE
	.align		4
.L_19:
        /*000c*/ 	.byte	0x04, 0x11
        /*000e*/ 	.short	(.L_21 - .L_20)
	.align		4
.L_20:
        /*0010*/ 	.word	index@($__internal_2_$__cuda_sm10x_tcgen05_guardrail_trap_unallocated_columns_being_dealloced)
        /*0014*/ 	.word	0x00000000


	//----- nvinfo : EIATTR_FRAME_SIZE
	.align		4
.L_21:
        /*0018*/ 	.byte	0x04, 0x11
        /*001a*/ 	.short	(.L_23 - .L_22)
	.align		4
.L_22:
        /*001c*/ 	.word	index@($__internal_1_$__cuda_sm10x_tcgen05_guardrail_trap_phase_invalid_during_alloc)
        /*0020*/ 	.word	0x00000000


	//----- nvinfo : EIATTR_FRAME_SIZE
	.align		4
.L_23:
        /*0024*/ 	.byte	0x04, 0x11
        /*0026*/ 	.short	(.L_25 - .L_24)
	.align		4
.L_24:
        /*0028*/ 	.word	index@($__internal_0_$__cuda_sm10x_tcgen05_guardrail_trap_col_being_dealloced_not_returned_by_alloc)
        /*002c*/ 	.word	0x00000000


	//----- nvinfo : EIATTR_FRAME_SIZE
	.align		4
.L_25:
        /*0030*/ 	.byte	0x04, 0x11
        /*0032*/ 	.short	(.L_27 - .L_26)
	.align		4
.L_26:
        /*0034*/ 	.word	index@(_ZN7cutlass13device_kernelINS_4gemm6kernel13GemmUniversalIN4cute5tupleIJiiiiEEENS1_10collective13CollectiveMmaINS1_35MainloopSm100TmaUmmaWarpSpecializedILi13ELi2ELi4ENS5_IJNS4_1CILi2EEESB_NSA_ILi1EEEEEEEENS5_IJNSA_ILi128EEESF_NSA_ILi64EEEEEENS_6half_tENS5_IJSC_llEEESI_NS5_IJlSC_lEEENS4_8TiledMMAINS4_8MMA_AtomIJNS4_26SM100_MMA_F16BF16_2x1SM_SSISI_SI_fLi128ELi128ELNS4_4UMMA5MajorE1ELSP_0ELNSO_7ScaleInE0ELSQ_0EEEEEENS4_6LayoutINS5_IJSC_SC_SC_EEENS5_IJNSA_ILi0EEESV_SV_EEEEENS5_IJNS4_10UnderscoreESY_SY_EEEEENS4_28SM100_TMA_2SM_LOAD_MULTICASTENS4_14ComposedLayoutINS4_7SwizzleILi3ELi4ELi3EEENS4_18smem_ptr_flag_bitsILi16EEENST_INS5_IJSG_NSA_ILi8EEEEEENS5_IJSC_SG_EEEEEEEvNS4_8identityENS4_18SM100_TMA_2SM_LOADENS12_IS14_S16_NST_INS5_IJS17_SG_EEENS5_IJSG_SC_EEEEEEEvS1C_EENS_8epilogue10collective18CollectiveEpilogueINS1J_23Sm100TmaWarpSpecializedILi4ELi2ELi16ELb1ELb0EEEJNS5_IJSG_SF_SG_EEENS5_IJNST_ISG_SC_EENST_INS5_IJNSA_ILi16EEESB_EEES19_EEEEESI_SK_SI_SK_NS1J_6fusion15FusionCallbacksIS1N_NS1U_17LinearCombinationISI_fSI_fLNS_15FloatRoundStyleE2EEES1O_S1T_JEEENS4_5SM1004TMEM4LOAD26SM100_TMEM_LOAD_32dp32b16xENS4_13SM90_TMA_LOADENS12_INS13_ILi1ELi4ELi3EEES16_NST_INS5_IJS17_S1Q_EEENS5_IJS1Q_SC_EEEEEEENS4_39AutoVectorizingCopyWithAssumedAlignmentILi128EEENS4_14SM90_TMA_STOREES29_S2B_S2B_EEEvvEEEEvNT_6ParamsE)
        /*0038*/ 	.word	0x00000000


	//----- nvinfo : EIATTR_MIN_STACK_SIZE
	.align		4
.L_27:
        /*003c*/ 	.byte	0x04, 0x12
        /*003e*/ 	.short	(.L_29 - .L_28)
	.align		4
.L_28:
        /*0040*/ 	.word	index@(_ZN7cutlass13device_kernelINS_4gemm6kernel13GemmUniversalIN4cute5tupleIJiiiiEEENS1_10collective13CollectiveMmaINS1_35MainloopSm100TmaUmmaWarpSpecializedILi13ELi2ELi4ENS5_IJNS4_1CILi2EEESB_NSA_ILi1EEEEEEEENS5_IJNSA_ILi128EEESF_NSA_ILi64EEEEEENS_6half_tENS5_IJSC_llEEESI_NS5_IJlSC_lEEENS4_8TiledMMAINS4_8MMA_AtomIJNS4_26SM100_MMA_F16BF16_2x1SM_SSISI_SI_fLi128ELi128ELNS4_4UMMA5MajorE1ELSP_0ELNSO_7ScaleInE0ELSQ_0EEEEEENS4_6LayoutINS5_IJSC_SC_SC_EEENS5_IJNSA_ILi0EEESV_SV_EEEEENS5_IJNS4_10UnderscoreESY_SY_EEEEENS4_28SM100_TMA_2SM_LOAD_MULTICASTENS4_14ComposedLayoutINS4_7SwizzleILi3ELi4ELi3EEENS4_18smem_ptr_flag_bitsILi16EEENST_INS5_IJSG_NSA_ILi8EEEEEENS5_IJSC_SG_EEEEEEEvNS4_8identityENS4_18SM100_TMA_2SM_LOADENS12_IS14_S16_NST_INS5_IJS17_SG_EEENS5_IJSG_SC_EEEEEEEvS1C_EENS_8epilogue10collective18CollectiveEpilogueINS1J_23Sm100TmaWarpSpecializedILi4ELi2ELi16ELb1ELb0EEEJNS5_IJSG_SF_SG_EEENS5_IJNST_ISG_SC_EENST_INS5_IJNSA_ILi16EEESB_EEES19_EEEEESI_SK_SI_SK_NS1J_6fusion15FusionCallbacksIS1N_NS1U_17LinearCombinationISI_fSI_fLNS_15FloatRoundStyleE2EEES1O_S1T_JEEENS4_5SM1004TMEM4LOAD26SM100_TMEM_LOAD_32dp32b16xENS4_13SM90_TMA_LOADENS12_INS13_ILi1ELi4ELi3EEES16_NST_INS5_IJS17_S1Q_EEENS5_IJS1Q_SC_EEEEEEENS4_39AutoVectorizingCopyWithAssumedAlignmentILi128EEENS4_14SM90_TMA_STOREES29_S2B_S2B_EEEvvEEEEvNT_6ParamsE)
        /*0044*/ 	.word	0x00000000
.L_29:


//--------------------- .nv.compat                --------------------------
	.section	.nv.compat,"",@"SHT_CUDA_COMPAT_INFO"
	.align	4
        /*0000*/ 	.byte	0x02, 0x09, 0x01, 0x00, 0x02, 0x02, 0x02, 0x00, 0x02, 0x05, 0x05, 0x00, 0x03, 0x07, 0x01, 0x01
        /*0010*/ 	.byte	0x02, 0x03, 0x01, 0x00, 0x02, 0x06, 0x01, 0x00, 0x04, 0x0b, 0x08, 0x00, 0x09, 0x00, 0x00, 0x00
        /*0020*/ 	.byte	0x00, 0x00, 0x00, 0x00


//--------------------- .nv.info._ZN7cutlass13device_kernelINS_4gemm6kernel13GemmUniversalIN4cute5tupleIJiiiiEEENS1_10collective13CollectiveMmaINS1_35MainloopSm100TmaUmmaWarpSpecializedILi13ELi2ELi4ENS5_IJNS4_1CILi2EEESB_NSA_ILi1EEEEEEEENS5_IJNSA_ILi128EEESF_NSA_ILi64EEEEEENS_6half_tENS5_IJSC_llEEESI_NS5_IJlSC_lEEENS4_8TiledMMAINS4_8MMA_AtomIJNS4_26SM100_MMA_F16BF16_2x1SM_SSISI_SI_fLi128ELi128ELNS4_4UMMA5MajorE1ELSP_0ELNSO_7ScaleInE0ELSQ_0EEEEEENS4_6LayoutINS5_IJSC_SC_SC_EEENS5_IJNSA_ILi0EEESV_SV_EEEEENS5_IJNS4_10UnderscoreESY_SY_EEEEENS4_28SM100_TMA_2SM_LOAD_MULTICASTENS4_14ComposedLayoutINS4_7SwizzleILi3ELi4ELi3EEENS4_18smem_ptr_flag_bitsILi16EEENST_INS5_IJSG_NSA_ILi8EEEEEENS5_IJSC_SG_EEEEEEEvNS4_8identityENS4_18SM100_TMA_2SM_LOADENS12_IS14_S16_NST_INS5_IJS17_SG_EEENS5_IJSG_SC_EEEEEEEvS1C_EENS_8epilogue10collective18CollectiveEpilogueINS1J_23Sm100TmaWarpSpecializedILi4ELi2ELi16ELb1ELb0EEEJNS5_IJSG_SF_SG_EEENS5_IJNST_ISG_SC_EENST_INS5_IJNSA_ILi16EEESB_EEES19_EEEEESI_SK_SI_SK_NS1J_6fusion15FusionCallbacksIS1N_NS1U_17LinearCombinationISI_fSI_fLNS_15FloatRoundStyleE2EEES1O_S1T_JEEENS4_5SM1004TMEM4LOAD26SM100_TMEM_LOAD_32dp32b16xENS4_13SM90_TMA_LOADENS12_INS13_ILi1ELi4ELi3EEES16_NST_INS5_IJS17_S1Q_EEENS5_IJS1Q_SC_EEEEEEENS4_39AutoVectorizingCopyWithAssumedAlignmentILi128EEENS4_14SM90_TMA_STOREES29_S2B_S2B_EEEvvEEEEvNT_6ParamsE --------------------------
	.section	.nv.info._ZN7cutlass13device_kernelINS_4gemm6kernel13GemmUniversalIN4cute5tupleIJiiiiEEENS1_10collective13CollectiveMmaINS1_35MainloopSm100TmaUmmaWarpSpecializedILi13ELi2ELi4ENS5_IJNS4_1CILi2EEESB_NSA_ILi1EEEEEEEENS5_IJNSA_ILi128EEESF_NSA_ILi64EEEEEENS_6half_tENS5_IJSC_llEEESI_NS5_IJlSC_lEEENS4_8TiledMMAINS4_8MMA_AtomIJNS4_26SM100_MMA_F16BF16_2x1SM_SSISI_SI_fLi128ELi128ELNS4_4UMMA5MajorE1ELSP_0ELNSO_7ScaleInE0ELSQ_0EEEEEENS4_6LayoutINS5_IJSC_SC_SC_EEENS5_IJNSA_ILi0EEESV_SV_EEEEENS5_IJNS4_10UnderscoreESY_SY_EEEEENS4_28SM100_TMA_2SM_LOAD_MULTICASTENS4_14ComposedLayoutINS4_7SwizzleILi3ELi4ELi3EEENS4_18smem_ptr_flag_bitsILi16EEENST_INS5_IJSG_NSA_ILi8EEEEEENS5_IJSC_SG_EEEEEEEvNS4_8identityENS4_18SM100_TMA_2SM_LOADENS12_IS14_S16_NST_INS5_IJS17_SG_EEENS5_IJSG_SC_EEEEEEEvS1C_EENS_8epilogue10collective18CollectiveEpilogueINS1J_23Sm100TmaWarpSpecializedILi4ELi2ELi16ELb1ELb0EEEJNS5_IJSG_SF_SG_EEENS5_IJNST_ISG_SC_EENST_INS5_IJNSA_ILi16EEESB_EEES19_EEEEESI_SK_SI_SK_NS1J_6fusion15FusionCallbacksIS1N_NS1U_17LinearCombinationISI_fSI_fLNS_15FloatRoundStyleE2EEES1O_S1T_JEEENS4_5SM1004TMEM4LOAD26SM100_TMEM_LOAD_32dp32b16xENS4_13SM90_TMA_LOADENS12_INS13_ILi1ELi4ELi3EEES16_NST_INS5_IJS17_S1Q_EEENS5_IJS1Q_SC_EEEEEEENS4_39AutoVectorizingCopyWithAssumedAlignmentILi128EEENS4_14SM90_TMA_STOREES29_S2B_S2B_EEEvvEEEEvNT_6ParamsE,"",@"SHT_CUDA_INFO"
	.sectionflags	@""
	.align	4


	//----- nvinfo : EIATTR_CUDA_API_VERSION
	.align		4
        /*0000*/ 	.byte	0x04, 0x37
        /*0002*/ 	.short	(.L_31 - .L_30)
.L_30:
        /*0004*/ 	.word	0x00000082


	//----- nvinfo : EIATTR_KPARAM_INFO
	.align		4
.L_31:
        /*0008*/ 	.byte	0x04, 0x17
        /*000a*/ 	.short	(.L_33 - .L_32)
.L_32:
        /*000c*/ 	.word	0x00000000
        /*0010*/ 	.short	0x0000
        /*0012*/ 	.short	0x0000
        /*0014*/ 	.byte	0x00, 0xf0, 0x01, 0x20


	//----- nvinfo : EIATTR_AT_ENTRY_FRAGMENTS
	.align		4
.L_33:
        /*0018*/ 	.byte	0x04, 0x4f
        /*001a*/ 	.short	(.L_35 - .L_34)


	//   ....[0]....
.L_34:
        /*001c*/ 	.word	0x00000007


	//----- nvinfo : EIATTR_RESERVED_SMEM_USED
	.align		4
.L_35:
        /*0020*/ 	.byte	0x01, 0x41
	.zero		2


	//----- nvinfo : EIATTR_SPARSE_MMA_MASK
	.align		4
        /*0024*/ 	.byte	0x03, 0x50
        /*0026*/ 	.short	0x0000


	//----- nvinfo : EIATTR_TCGEN05_2CTA_USED
	.align		4
        /*0028*/ 	.byte	0x01, 0x52
	.zero		2


	//----- nvinfo : EIATTR_MAXREG_COUNT
	.align		4
        /*002c*/ 	.byte	0x03, 0x1b
        /*002e*/ 	.short	0x00ff


	//----- nvinfo : EIATTR_NUM_BARRIERS
	.align		4
        /*0030*/ 	.byte	0x02, 0x4c
        /*0032*/ 	.byte	0x07
	.zero		1


	//----- nvinfo : EIATTR_EXTERNS
	.align		4
        /*0034*/ 	.byte	0x04, 0x0f
        /*0036*/ 	.short	(.L_37 - .L_36)


	//   ....[0]....
	.align		4
.L_36:
        /*0038*/ 	.word	index@(__assertfail)


	//----- nvinfo : EIATTR_MERCURY_ISA_VERSION
	.align		4
.L_37:
        /*003c*/ 	.byte	0x03, 0x5f
        /*003e*/ 	.short	0x0101


	//----- nvinfo : EIATTR_INT_WARP_WIDE_INSTR_OFFSETS
	.align		4
        /*0040*/ 	.byte	0x04, 0x31
        /*0042*/ 	.short	(.L_39 - .L_38)


	//   ....[0]....
.L_38:
        /*0044*/ 	.word	0x00000ea0


	//   ....[1]....
        /*0048*/ 	.word	0x00000f40


	//   ....[2]....
        /*004c*/ 	.word	0x00002390


	//   ....[3]....
        /*0050*/ 	.word	0x00004770


	//   ....[4]....
        /*0054*/ 	.word	0x00004790


	//   ....[5]....
        /*0058*/ 	.word	0x000047c0


	//   ....[6]....
        /*005c*/ 	.word	0x000050c0


	//   ....[7]....
        /*0060*/ 	.word	0x000050e0


	//   ....[8]....
        /*0064*/ 	.word	0x000051b0


	//   ....[9]....
        /*0068*/ 	.word	0x00005290


	//   ....[10]....
        /*006c*/ 	.word	0x000052b0


	//   ....[11]....
        /*0070*/ 	.word	0x00005370


	//   ....[12]....
        /*0074*/ 	.word	0x00005470


	//   ....[13]....
        /*0078*/ 	.word	0x00005490


	//   ....[14]....
        /*007c*/ 	.word	0x000055c0


	//   ....[15]....
        /*0080*/ 	.word	0x00005740


	//   ....[16]....
        /*0084*/ 	.word	0x00005750


	//   ....[17]....
        /*0088*/ 	.word	0x00005870


	//----- nvinfo : EIATTR_COOP_GROUP_MASK_REGIDS
	.align		4
.L_39:
        /*008c*/ 	.byte	0x04, 0x29
        /*008e*/ 	.short	(.L_41 - .L_40)


	//   ....[0]....
.L_40:
        /*0090*/ 	.word	0xffffffff


	//   ....[1]....
        /*0094*/ 	.word	0xffffffff


	//   ....[2]....
        /*0098*/ 	.word	0xffffffff


	//   ....[3]....
        /*009c*/ 	.word	0xffffffff


	//   ....[4]....
        /*00a0*/ 	.word	0xffffffff


	//   ....[5]....
        /*00a4*/ 	.word	0xffffffff


	//   ....[6]....
        /*00a8*/ 	.word	0xffffffff


	//   ....[7]....
        /*00ac*/ 	.word	0xffffffff


	//   ....[8]....
        /*00b0*/ 	.word	0xffffffff


	//   ....[9]....
        /*00b4*/ 	.word	0xffffffff


	//   ....[10]....
        /*00b8*/ 	.word	0xffffffff


	//   ....[11]....
        /*00bc*/ 	.word	0xffffffff


	//   ....[12]....
        /*00c0*/ 	.word	0xffffffff


	//   ....[13]....
        /*00c4*/ 	.word	0xffffffff


	//----- nvinfo : EIATTR_COOP_GROUP_INSTR_OFFSETS
	.align		4
.L_41:
        /*00c8*/ 	.byte	0x04, 0x28
        /*00ca*/ 	.short	(.L_43 - .L_42)


	//   ....[0]....
.L_42:
        /*00cc*/ 	.word	0x000000c0


	//   ....[1]....
        /*00d0*/ 	.word	0x00000500


	//   ....[2]....
        /*00d4*/ 	.word	0x00000810


	//   ....[3]....
        /*00d8*/ 	.word	0x000009a0


	//   ....[4]....
        /*00dc*/ 	.word	0x00000a90


	//   ....[5]....
        /*00e0*/ 	.word	0x00000bf0


	//   ....[6]....
        /*00e4*/ 	.word	0x00000d80


	//   ....[7]....
        /*00e8*/ 	.word	0x00000fc0


	//   ....[8]....
        /*00ec*/ 	.word	0x00002270


	//   ....[9]....
        /*00f0*/ 	.word	0x00003560


	//   ....[10]....
        /*00f4*/ 	.word	0x00003a30


	//   ....[11]....
        /*00f8*/ 	.word	0x00003a60


	//   ....[12]....
        /*00fc*/ 	.word	0x00004670


	//   ....[13]....
        /*0100*/ 	.word	0x00004880


	//----- nvinfo : EIATTR_VRC_CTA_INIT_COUNT
	.align		4
.L_43:
        /*0104*/ 	.byte	0x02, 0x4a
        /*0106*/ 	.byte	0x80
	.zero		1


	//----- nvinfo : EIATTR_SYSCALL_OFFSETS
	.align		4
        /*0108*/ 	.byte	0x04, 0x46
        /*010a*/ 	.short	(.L_45 - .L_44)


	//   ....[0]....
.L_44:
        /*010c*/ 	.word	0x000063a0


	//   ....[1]....
        /*0110*/ 	.word	0x00006490


	//   ....[2]....
        /*0114*/ 	.word	0x00006bd0


	//   ....[3]....
        /*0118*/ 	.word	0x000074f0


	//   ....[4]....
        /*011c*/ 	.word	0x00007db0


	//   ....[5]....
        /*0120*/ 	.word	0x00008670


	//----- nvinfo : EIATTR_MBARRIER_INSTR_OFFSETS
	.align		4
.L_45:
        /*0124*/ 	.byte	0x04, 0x39
        /*0126*/ 	.short	(.L_47 - .L_46)


	//   ....[0]....
.L_46:
        /*0128*/ 	.word	0x00000650
        /*012c*/ 	.word	0x000000ff
        /*0130*/ 	.word	0x00000000
        /*0134*/ 	.short	0x0100
        /*0136*/ 	.byte	0x07
	.zero		1


	//   ....[1]....
        /*0138*/ 	.word	0x00000660
        /*013c*/ 	.word	0x000000ff
        /*0140*/ 	.word	0x00000068
        /*0144*/ 	.short	0x0100
        /*0146*/ 	.byte	0x07
	.zero		1


	//   ....[2]....
        /*0148*/ 	.word	0x00000670
        /*014c*/ 	.word	0x000000ff
        /*0150*/ 	.word	0x00000008
        /*0154*/ 	.short	0x0100
        /*0156*/ 	.byte	0x07
	.zero		1


	//   ....[3]....
        /*0158*/ 	.word	0x00000680
        /*015c*/ 	.word	0x000000ff
        /*0160*/ 	.word	0x00000070
        /*0164*/ 	.short	0x0100
        /*0166*/ 	.byte	0x07
	.zero		1


	//   ....[4]....
        /*0168*/ 	.word	0x00000690
        /*016c*/ 	.word	0x000000ff
        /*0170*/ 	.word	0x00000010
        /*0174*/ 	.short	0x0100
        /*0176*/ 	.byte	0x07
	.zero		1


	//   ....[5]....
        /*0178*/ 	.word	0x000006a0
        /*017c*/ 	.word	0x000000ff
        /*0180*/ 	.word	0x00000078
        /*0184*/ 	.short	0x0100
        /*0186*/ 	.byte	0x07
	.zero		1


	//   ....[6]....
        /*0188*/ 	.word	0x000006b0
        /*018c*/ 	.word	0x000000ff
        /*0190*/ 	.word	0x00000018
        /*0194*/ 	.short	0x0100
        /*0196*/ 	.byte	0x07
	.zero		1


	//   ....[7]....
        /*0198*/ 	.word	0x000006c0
        /*019c*/ 	.word	0x000000ff
        /*01a0*/ 	.word	0x00000080
        /*01a4*/ 	.short	0x0100
        /*01a6*/ 	.byte	0x07
	.zero		1


	//   ....[8]....
        /*01a8*/ 	.word	0x000006d0
        /*01ac*/ 	.word	0x000000ff
        /*01b0*/ 	.word	0x00000020
        /*01b4*/ 	.short	0x0100
        /*01b6*/ 	.byte	0x07
	.zero		1


	//   ....[9]....
        /*01b8*/ 	.word	0x000006e0
        /*01bc*/ 	.word	0x000000ff
        /*01c0*/ 	.word	0x00000088
        /*01c4*/ 	.short	0x0100
        /*01c6*/ 	.byte	0x07
	.zero		1


	//   ....[10]....
        /*01c8*/ 	.word	0x000006f0
        /*01cc*/ 	.word	0x000000ff
        /*01d0*/ 	.word	0x00000028
        /*01d4*/ 	.short	0x0100
        /*01d6*/ 	.byte	0x07
	.zero		1


	//   ....[11]....
        /*01d8*/ 	.word	0x00000700
        /*01dc*/ 	.word	0x000000ff
        /*01e0*/ 	.word	0x00000090
        /*01e4*/ 	.short	0x0100
        /*01e6*/ 	.byte	0x07
	.zero		1


	//   ....[12]....
        /*01e8*/ 	.word	0x00000710
        /*01ec*/ 	.word	0x000000ff
        /*01f0*/ 	.word	0x00000030
        /*01f4*/ 	.short	0x0100
        /*01f6*/ 	.byte	0x07
	.zero		1


	//   ....[13]....
        /*01f8*/ 	.word	0x00000720
        /*01fc*/ 	.word	0x000000ff
        /*0200*/ 	.word	0x00000098
        /*0204*/ 	.short	0x0100
        /*0206*/ 	.byte	0x07
	.zero		1


	//   ....[14]....
        /*0208*/ 	.word	0x00000730
        /*020c*/ 	.word	0x000000ff
        /*0210*/ 	.word	0x00000038
        /*0214*/ 	.short	0x0100
        /*0216*/ 	.byte	0x07
	.zero		1


	//   ....[15]....
        /*0218*/ 	.word	0x00000740
        /*021c*/ 	.word	0x000000ff
        /*0220*/ 	.word	0x000000a0
        /*0224*/ 	.short	0x0100
        /*0226*/ 	.byte	0x07
	.zero		1


	//   ....[16]....
        /*0228*/ 	.word	0x00000750
        /*022c*/ 	.word	0x000000ff
        /*0230*/ 	.word	0x00000040
        /*0234*/ 	.short	0x0100
        /*0236*/ 	.byte	0x07
	.zero		1


	//   ....[17]....
        /*0238*/ 	.word	0x00000760
        /*023c*/ 	.word	0x000000ff
        /*0240*/ 	.word	0x000000a8
        /*0244*/ 	.short	0x0100
        /*0246*/ 	.byte	0x07
	.zero		1


	//   ....[18]....
        /*0248*/ 	.word	0x00000770
        /*024c*/ 	.word	0x000000ff
        /*0250*/ 	.word	0x00000048
        /*0254*/ 	.short	0x0100
        /*0256*/ 	.byte	0x07
	.zero		1


	//   ....[19]....
        /*0258*/ 	.word	0x00000780
        /*025c*/ 	.word	0x000000ff
        /*0260*/ 	.word	0x000000b0
        /*0264*/ 	.short	0x0100
        /*0266*/ 	.byte	0x07
	.zero		1


	//   ....[20]....
        /*0268*/ 	.word	0x00000790
        /*026c*/ 	.word	0x000000ff
        /*0270*/ 	.word	0x00000050
        /*0274*/ 	.short	0x0100
        /*0276*/ 	.byte	0x07
	.zero		1


	//   ....[21]....
        /*0278*/ 	.word	0x000007a0
        /*027c*/ 	.word	0x000000ff
        /*0280*/ 	.word	0x000000b8
        /*0284*/ 	.short	0x0100
        /*0286*/ 	.byte	0x07
	.zero		1


	//   ....[22]....
        /*0288*/ 	.word	0x000007b0
        /*028c*/ 	.word	0x000000ff
        /*0290*/ 	.word	0x00000058
        /*0294*/ 	.short	0x0100
        /*0296*/ 	.byte	0x07
	.zero		1


	//   ....[23]....
        /*0298*/ 	.word	0x000007c0
        /*029c*/ 	.word	0x000000ff
        /*02a0*/ 	.word	0x000000c0
        /*02a4*/ 	.short	0x0100
        /*02a6*/ 	.byte	0x07
	.zero		1


	//   ....[24]....
        /*02a8*/ 	.word	0x000007d0
        /*02ac*/ 	.word	0x000000ff
        /*02b0*/ 	.word	0x00000060
        /*02b4*/ 	.short	0x0100
        /*02b6*/ 	.byte	0x07
	.zero		1


	//   ....[25]....
        /*02b8*/ 	.word	0x000007e0
        /*02bc*/ 	.word	0x000000ff
        /*02c0*/ 	.word	0x000000c8
        /*02c4*/ 	.short	0x0100
        /*02c6*/ 	.byte	0x07
	.zero		1


	//   ....[26]....
        /*02c8*/ 	.word	0x00000910
        /*02cc*/ 	.word	0x000000ff
        /*02d0*/ 	.word	0x000000d0
        /*02d4*/ 	.short	0x0100
        /*02d6*/ 	.byte	0x07
	.zero		1


	//   ....[27]....
        /*02d8*/ 	.word	0x00000920
        /*02dc*/ 	.word	0x000000ff
        /*02e0*/ 	.word	0x000000f0
        /*02e4*/ 	.short	0x0100
        /*02e6*/ 	.byte	0x07
	.zero		1


	//   ....[28]....
        /*02e8*/ 	.word	0x00000930
        /*02ec*/ 	.word	0x000000ff
        /*02f0*/ 	.word	0x000000d8
        /*02f4*/ 	.short	0x0100
        /*02f6*/ 	.byte	0x07
	.zero		1


	//   ....[29]....
        /*02f8*/ 	.word	0x00000940
        /*02fc*/ 	.word	0x000000ff
        /*0300*/ 	.word	0x000000f8
        /*0304*/ 	.short	0x0100
        /*0306*/ 	.byte	0x07
	.zero		1


	//   ....[30]....
        /*0308*/ 	.word	0x00000950
        /*030c*/ 	.word	0x000000ff
        /*0310*/ 	.word	0x000000e0
        /*0314*/ 	.short	0x0100
        /*0316*/ 	.byte	0x07
	.zero		1


	//   ....[31]....
        /*0318*/ 	.word	0x00000960
        /*031c*/ 	.word	0x000000ff
        /*0320*/ 	.word	0x00000100
        /*0324*/ 	.short	0x0100
        /*0326*/ 	.byte	0x07
	.zero		1


	//   ....[32]....
        /*0328*/ 	.word	0x00000970
        /*032c*/ 	.word	0x000000ff
        /*0330*/ 	.word	0x000000e8
        /*0334*/ 	.short	0x0100
        /*0336*/ 	.byte	0x07
	.zero		1


	//   ....[33]....
        /*0338*/ 	.word	0x00000980
        /*033c*/ 	.word	0x000000ff
        /*0340*/ 	.word	0x00000108
        /*0344*/ 	.short	0x0100
        /*0346*/ 	.byte	0x07
	.zero		1


	//   ....[34]....
        /*0348*/ 	.word	0x00000a60
        /*034c*/ 	.word	0x000000ff
        /*0350*/ 	.word	0x00000110
        /*0354*/ 	.short	0x0100
        /*0356*/ 	.byte	0x06
	.zero		1


	//   ....[35]....
        /*0358*/ 	.word	0x00000a70
        /*035c*/ 	.word	0x000000ff
        /*0360*/ 	.word	0x00000118
        /*0364*/ 	.short	0x0100
        /*0366*/ 	.byte	0x06
	.zero		1


	//   ....[36]....
        /*0368*/ 	.word	0x00000ba0
        /*036c*/ 	.word	0x000000ff
        /*0370*/ 	.word	0x00000120
        /*0374*/ 	.short	0x0100
        /*0376*/ 	.byte	0x06
	.zero		1


	//   ....[37]....
        /*0378*/ 	.word	0x00000bb0
        /*037c*/ 	.word	0x000000ff
        /*0380*/ 	.word	0x00000130
        /*0384*/ 	.short	0x0100
        /*0386*/ 	.byte	0x06
	.zero		1


	//   ....[38]....
        /*0388*/ 	.word	0x00000bc0
        /*038c*/ 	.word	0x000000ff
        /*0390*/ 	.word	0x00000128
        /*0394*/ 	.short	0x0100
        /*0396*/ 	.byte	0x06
	.zero		1


	//   ....[39]....
        /*0398*/ 	.word	0x00000bd0
        /*039c*/ 	.word	0x000000ff
        /*03a0*/ 	.word	0x00000138
        /*03a4*/ 	.short	0x0100
        /*03a6*/ 	.byte	0x06
	.zero		1


	//   ....[40]....
        /*03a8*/ 	.word	0x00000cf0
        /*03ac*/ 	.word	0x000000ff
        /*03b0*/ 	.word	0x00000140
        /*03b4*/ 	.short	0x0100
        /*03b6*/ 	.byte	0x07
	.zero		1


	//   ....[41]....
        /*03b8*/ 	.word	0x00000d00
        /*03bc*/ 	.word	0x000000ff
        /*03c0*/ 	.word	0x00000160
        /*03c4*/ 	.short	0x0100
        /*03c6*/ 	.byte	0x07
	.zero		1


	//   ....[42]....
        /*03c8*/ 	.word	0x00000d10
        /*03cc*/ 	.word	0x000000ff
        /*03d0*/ 	.word	0x00000148
        /*03d4*/ 	.short	0x0100
        /*03d6*/ 	.byte	0x07
	.zero		1


	//   ....[43]....
        /*03d8*/ 	.word	0x00000d20
        /*03dc*/ 	.word	0x000000ff
        /*03e0*/ 	.word	0x00000168
        /*03e4*/ 	.short	0x0100
        /*03e6*/ 	.byte	0x07
	.zero		1


	//   ....[44]....
        /*03e8*/ 	.word	0x00000d30
        /*03ec*/ 	.word	0x000000ff
        /*03f0*/ 	.word	0x00000150
        /*03f4*/ 	.short	0x0100
        /*03f6*/ 	.byte	0x07
	.zero		1


	//   ....[45]....
        /*03f8*/ 	.word	0x00000d40
        /*03fc*/ 	.word	0x000000ff
        /*0400*/ 	.word	0x00000170
        /*0404*/ 	.short	0x0100
        /*0406*/ 	.byte	0x07
	.zero		1


	//   ....[46]....
        /*0408*/ 	.word	0x00000d50
        /*040c*/ 	.word	0x000000ff
        /*0410*/ 	.word	0x00000158
        /*0414*/ 	.short	0x0100
        /*0416*/ 	.byte	0x07
	.zero		1


	//   ....[47]....
        /*0418*/ 	.word	0x00000d60
        /*041c*/ 	.word	0x000000ff
        /*0420*/ 	.word	0x00000178
        /*0424*/ 	.short	0x0100
        /*0426*/ 	.byte	0x07
	.zero		1


	//   ....[48]....
        /*0428*/ 	.word	0x00000e50
        /*042c*/ 	.word	0x000000ff
        /*0430*/ 	.word	0x00000180
        /*0434*/ 	.short	0x0100
        /*0436*/ 	.byte	0x06
	.zero		1


	//   ....[49]....
        /*0438*/ 	.word	0x00000e60
        /*043c*/ 	.word	0x000000ff
        /*0440*/ 	.word	0x00000190
        /*0444*/ 	.short	0x0100
        /*0446*/ 	.byte	0x06
	.zero		1


	//   ....[50]....
        /*0448*/ 	.word	0x00000e70
        /*044c*/ 	.word	0x000000ff
        /*0450*/ 	.word	0x00000188
        /*0454*/ 	.short	0x0100
        /*0456*/ 	.byte	0x06
	.zero		1


	//   ....[51]....
        /*0458*/ 	.word	0x00000e80
        /*045c*/ 	.word	0x000000ff
        /*0460*/ 	.word	0x00000198
        /*0464*/ 	.short	0x0100
        /*0466*/ 	.byte	0x06
	.zero		1


	//   ....[52]....
        /*0468*/ 	.word	0x00000f80
        /*046c*/ 	.word	0x000000ff
        /*0470*/ 	.word	0x000001a0
        /*0474*/ 	.short	0x0100
        /*0476*/ 	.byte	0x05
	.zero		1


	//   ....[53]....
        /*0478*/ 	.word	0x00001a50
        /*047c*/ 	.word	0x00000003
        /*0480*/ 	.word	0x00000190
        /*0484*/ 	.short	0x010a
        /*0486*/ 	.byte	0xff
	.zero		1


	//   ....[54]....
        /*0488*/ 	.word	0x00001a80
        /*048c*/ 	.word	0x00000003
        /*0490*/ 	.word	0x00000180
        /*0494*/ 	.short	0x0101
        /*0496*/ 	.byte	0xff
	.zero		1


	//   ....[55]....
        /*0498*/ 	.word	0x00001b80
        /*049c*/ 	.word	0x000000ff
        /*04a0*/ 	.word	0x00000068
        /*04a4*/ 	.short	0x010a
        /*04a6*/ 	.byte	0x08
	.zero		1


	//   ....[56]....
        /*04a8*/ 	.word	0x00001c50
        /*04ac*/ 	.word	0x000000ff
        /*04b0*/ 	.word	0x00000068
        /*04b4*/ 	.short	0x010a
        /*04b6*/ 	.byte	0x21
	.zero		1


	//   ....[57]....
        /*04b8*/ 	.word	0x00001e00
        /*04bc*/ 	.word	0x000000ff
        /*04c0*/ 	.word	0x00000068
        /*04c4*/ 	.short	0x010a
        /*04c6*/ 	.byte	0x08
	.zero		1


	//   ....[58]....
        /*04c8*/ 	.word	0x00001f10
        /*04cc*/ 	.word	0x000000ff
        /*04d0*/ 	.word	0x00000118
        /*04d4*/ 	.short	0x0101
        /*04d6*/ 	.byte	0x04
	.zero		1


	//   ....[59]....
        /*04d8*/ 	.word	0x00001f30
        /*04dc*/ 	.word	0x000000ff
        /*04e0*/ 	.word	0x00000068
        /*04e4*/ 	.short	0x010a
        /*04e6*/ 	.byte	0x08
	.zero		1


	//   ....[60]....
        /*04e8*/ 	.word	0x00001fb0
        /*04ec*/ 	.word	0x000000ff
        /*04f0*/ 	.word	0x00000068
        /*04f4*/ 	.short	0x010a
        /*04f6*/ 	.byte	0x11
	.zero		1


	//   ....[61]....
        /*04f8*/ 	.word	0x00002140
        /*04fc*/ 	.word	0x000000ff
        /*0500*/ 	.word	0x00000068
        /*0504*/ 	.short	0x010a
        /*0506*/ 	.byte	0x08
	.zero		1


	//   ....[62]....
        /*0508*/ 	.word	0x000022a0
        /*050c*/ 	.word	0x00000002
        /*0510*/ 	.word	0x00000120
        /*0514*/ 	.short	0x010a
        /*0516*/ 	.byte	0xff
	.zero		1


	//   ....[63]....
        /*0518*/ 	.word	0x00002360
        /*051c*/ 	.word	0x00000002
        /*0520*/ 	.word	0x00000000
        /*0524*/ 	.short	0x0101
        /*0526*/ 	.byte	0xff
	.zero		1


	//   ....[64]....
        /*0528*/ 	.word	0x000028c0
        /*052c*/ 	.word	0x000000ff
        /*0530*/ 	.word	0x00000000
        /*0534*/ 	.short	0x010a
        /*0536*/ 	.byte	0x05
	.zero		1


	//   ....[65]....
        /*0538*/ 	.word	0x00002950
        /*053c*/ 	.word	0x000000ff
        /*0540*/ 	.word	0x00000000
        /*0544*/ 	.short	0x010a
        /*0546*/ 	.byte	0x05
	.zero		1


	//   ....[66]....
        /*0548*/ 	.word	0x000029e0
        /*054c*/ 	.word	0x000000ff
        /*0550*/ 	.word	0x00000000
        /*0554*/ 	.short	0x010a
        /*0556*/ 	.byte	0x05
	.zero		1


	//   ....[67]....
        /*0558*/ 	.word	0x00002a70
        /*055c*/ 	.word	0x000000ff
        /*0560*/ 	.word	0x00000000
        /*0564*/ 	.short	0x010a
        /*0566*/ 	.byte	0x05
	.zero		1


	//   ....[68]....
        /*0568*/ 	.word	0x00002b00
        /*056c*/ 	.word	0x000000ff
        /*0570*/ 	.word	0x00000000
        /*0574*/ 	.short	0x010a
        /*0576*/ 	.byte	0x05
	.zero		1


	//   ....[69]....
        /*0578*/ 	.word	0x00002b90
        /*057c*/ 	.word	0x000000ff
        /*0580*/ 	.word	0x00000000
        /*0584*/ 	.short	0x010a
        /*0586*/ 	.byte	0x05
	.zero		1


	//   ....[70]....
        /*0588*/ 	.word	0x00002c20
        /*058c*/ 	.word	0x000000ff
        /*0590*/ 	.word	0x00000000
        /*0594*/ 	.short	0x010a
        /*0596*/ 	.byte	0x05
	.zero		1


	//   ....[71]....
        /*0598*/ 	.word	0x00002cb0
        /*059c*/ 	.word	0x000000ff
        /*05a0*/ 	.word	0x00000000
        /*05a4*/ 	.short	0x010a
        /*05a6*/ 	.byte	0x05
	.zero		1


	//   ....[72]....
        /*05a8*/ 	.word	0x00002d40
        /*05ac*/ 	.word	0x000000ff
        /*05b0*/ 	.word	0x00000000
        /*05b4*/ 	.short	0x010a
        /*05b6*/ 	.byte	0x05
	.zero		1


	//   ....[73]....
        /*05b8*/ 	.word	0x00002dd0
        /*05bc*/ 	.word	0x000000ff
        /*05c0*/ 	.word	0x00000000
        /*05c4*/ 	.short	0x010a
        /*05c6*/ 	.byte	0x05
	.zero		1


	//   ....[74]....
        /*05c8*/ 	.word	0x00002e60
        /*05cc*/ 	.word	0x000000ff
        /*05d0*/ 	.word	0x00000000
        /*05d4*/ 	.short	0x010a
        /*05d6*/ 	.byte	0x05
	.zero		1


	//   ....[75]....
        /*05d8*/ 	.word	0x00002ef0
        /*05dc*/ 	.word	0x000000ff
        /*05e0*/ 	.word	0x00000000
        /*05e4*/ 	.short	0x010a
        /*05e6*/ 	.byte	0x05
	.zero		1


	//   ....[76]....
        /*05e8*/ 	.word	0x00002f90
        /*05ec*/ 	.word	0x00000000
        /*05f0*/ 	.word	0x00000000
        /*05f4*/ 	.short	0x010a
        /*05f6*/ 	.byte	0xff
	.zero		1


	//   ....[77]....
        /*05f8*/ 	.word	0x000030c0
        /*05fc*/ 	.word	0x00000000
        /*0600*/ 	.word	0x00000180
        /*0604*/ 	.short	0x010a
        /*0606*/ 	.byte	0xff
	.zero		1


	//   ....[78]....
        /*0608*/ 	.word	0x00003130
        /*060c*/ 	.word	0x00000004
        /*0610*/ 	.word	0x00000000
        /*0614*/ 	.short	0x0101
        /*0616*/ 	.byte	0xff
	.zero		1


	//   ....[79]....
        /*0618*/ 	.word	0x00003150
        /*061c*/ 	.word	0x000000ff
        /*0620*/ 	.word	0x00000130
        /*0624*/ 	.short	0x010a
        /*0626*/ 	.byte	0x05
	.zero		1


	//   ....[80]....
        /*0628*/ 	.word	0x00003270
        /*062c*/ 	.word	0x00000000
        /*0630*/ 	.word	0x00000120
        /*0634*/ 	.short	0x010a
        /*0636*/ 	.byte	0xff
	.zero		1


	//   ....[81]....
        /*0638*/ 	.word	0x00003370
        /*063c*/ 	.word	0x00000000
        /*0640*/ 	.word	0x00000000
        /*0644*/ 	.short	0x0101
        /*0646*/ 	.byte	0xff
	.zero		1


	//   ....[82]....
        /*0648*/ 	.word	0x00003400
        /*064c*/ 	.word	0x000000ff
        /*0650*/ 	.word	0x00000130
        /*0654*/ 	.short	0x0106
        /*0656*/ 	.byte	0x05
	.zero		1


	//   ....[83]....
        /*0658*/ 	.word	0x00003420
        /*065c*/ 	.word	0x000000ff
        /*0660*/ 	.word	0x00000130
        /*0664*/ 	.short	0x010a
        /*0666*/ 	.byte	0x05
	.zero		1


	//   ....[84]....
        /*0668*/ 	.word	0x000034b0
        /*066c*/ 	.word	0x000000ff
        /*0670*/ 	.word	0x00000130
        /*0674*/ 	.short	0x0106
        /*0676*/ 	.byte	0x04
	.zero		1


	//   ....[85]....
        /*0678*/ 	.word	0x000034f0
        /*067c*/ 	.word	0x00000000
        /*0680*/ 	.word	0x00000130
        /*0684*/ 	.short	0x010a
        /*0686*/ 	.byte	0xff
	.zero		1


	//   ....[86]....
        /*0688*/ 	.word	0x00003730
        /*068c*/ 	.word	0x000000ff
        /*0690*/ 	.word	0x00000008
        /*0694*/ 	.short	0x010a
        /*0696*/ 	.byte	0x04
	.zero		1


	//   ....[87]....
        /*0698*/ 	.word	0x00003750
        /*069c*/ 	.word	0x000000ff
        /*06a0*/ 	.word	0x00000008
        /*06a4*/ 	.short	0x010a
        /*06a6*/ 	.byte	0x04
	.zero		1


	//   ....[88]....
        /*06a8*/ 	.word	0x000038e0
        /*06ac*/ 	.word	0x000000ff
        /*06b0*/ 	.word	0x00000008
        /*06b4*/ 	.short	0x010a
        /*06b6*/ 	.byte	0x04
	.zero		1


	//   ....[89]....
        /*06b8*/ 	.word	0x00003900
        /*06bc*/ 	.word	0x000000ff
        /*06c0*/ 	.word	0x00000008
        /*06c4*/ 	.short	0x010a
        /*06c6*/ 	.byte	0x04
	.zero		1


	//   ....[90]....
        /*06c8*/ 	.word	0x000039c0
        /*06cc*/ 	.word	0x000000ff
        /*06d0*/ 	.word	0x00000000
        /*06d4*/ 	.short	0x0101
        /*06d6*/ 	.byte	0x05
	.zero		1


	//   ....[91]....
        /*06d8*/ 	.word	0x00003cf0
        /*06dc*/ 	.word	0x00000000
        /*06e0*/ 	.word	0x00000120
        /*06e4*/ 	.short	0x010a
        /*06e6*/ 	.byte	0xff
	.zero		1


	//   ....[92]....
        /*06e8*/ 	.word	0x00003db0
        /*06ec*/ 	.word	0x00000000
        /*06f0*/ 	.word	0x00000000
        /*06f4*/ 	.short	0x0101
        /*06f6*/ 	.byte	0xff
	.zero		1


	//   ....[93]....
        /*06f8*/ 	.word	0x00003e70
        /*06fc*/ 	.word	0x000000ff
        /*0700*/ 	.word	0x00000000
        /*0704*/ 	.short	0x010a
        /*0706*/ 	.byte	0x06
	.zero		1


	//   ....[94]....
        /*0708*/ 	.word	0x00003e80
        /*070c*/ 	.word	0x000000ff
        /*0710*/ 	.word	0x00000160
        /*0714*/ 	.short	0x010a
        /*0716*/ 	.byte	0x07
	.zero		1


	//   ....[95]....
        /*0718*/ 	.word	0x00003f30
        /*071c*/ 	.word	0x000000ff
        /*0720*/ 	.word	0x00000000
        /*0724*/ 	.short	0x010a
        /*0726*/ 	.byte	0x06
	.zero		1


	//   ....[96]....
        /*0728*/ 	.word	0x00004060
        /*072c*/ 	.word	0x000000ff
        /*0730*/ 	.word	0x00000000
        /*0734*/ 	.short	0x010a
        /*0736*/ 	.byte	0x1e
	.zero		1


	//   ....[97]....
        /*0738*/ 	.word	0x00004360
        /*073c*/ 	.word	0x000000ff
        /*0740*/ 	.word	0x00000000
        /*0744*/ 	.short	0x010a
        /*0746*/ 	.byte	0x07
	.zero		1


	//   ....[98]....
        /*0748*/ 	.word	0x000043f0
        /*074c*/ 	.word	0x000000ff
        /*0750*/ 	.word	0x00000000
        /*0754*/ 	.short	0x010a
        /*0756*/ 	.byte	0x07
	.zero		1


	//   ....[99]....
        /*0758*/ 	.word	0x00004480
        /*075c*/ 	.word	0x000000ff
        /*0760*/ 	.word	0x00000000
        /*0764*/ 	.short	0x010a
        /*0766*/ 	.byte	0x07
	.zero		1


	//   ....[100]....
        /*0768*/ 	.word	0x00004520
        /*076c*/ 	.word	0x00000000
        /*0770*/ 	.word	0x00000000
        /*0774*/ 	.short	0x010a
        /*0776*/ 	.byte	0xff
	.zero		1


	//   ....[101]....
        /*0778*/ 	.word	0x00004560
        /*077c*/ 	.word	0x00000000
        /*0780*/ 	.word	0x00000000
        /*0784*/ 	.short	0x010a
        /*0786*/ 	.byte	0xff
	.zero		1


	//   ....[102]....
        /*0788*/ 	.word	0x000045d0
        /*078c*/ 	.word	0x000000ff
        /*0790*/ 	.word	0x00000000
        /*0794*/ 	.short	0x0101
        /*0796*/ 	.byte	0x06
	.zero		1


	//   ....[103]....
        /*0798*/ 	.word	0x00004610
        /*079c*/ 	.word	0x000000ff
        /*07a0*/ 	.word	0x000001a0
        /*07a4*/ 	.short	0x010a
        /*07a6*/ 	.byte	0x05
	.zero		1


	//   ....[104]....
        /*07a8*/ 	.word	0x00004660
        /*07ac*/ 	.word	0x000000ff
        /*07b0*/ 	.word	0x00000000
        /*07b4*/ 	.short	0x0101
        /*07b6*/ 	.byte	0x06
	.zero		1


	//   ....[105]....
        /*07b8*/ 	.word	0x00004a60
        /*07bc*/ 	.word	0x00000000
        /*07c0*/ 	.word	0x00000120
        /*07c4*/ 	.short	0x010a
        /*07c6*/ 	.byte	0xff
	.zero		1


	//   ....[106]....
        /*07c8*/ 	.word	0x00004b20
        /*07cc*/ 	.word	0x00000000
        /*07d0*/ 	.word	0x00000000
        /*07d4*/ 	.short	0x0101
        /*07d6*/ 	.byte	0xff
	.zero		1


	//   ....[107]....
        /*07d8*/ 	.word	0x00004e40
        /*07dc*/ 	.word	0x000000ff
        /*07e0*/ 	.word	0x00000118
        /*07e4*/ 	.short	0x010a
        /*07e6*/ 	.byte	0x05
	.zero		1


	//   ....[108]....
        /*07e8*/ 	.word	0x00005040
        /*07ec*/ 	.word	0x000000ff
        /*07f0*/ 	.word	0x000000f0
        /*07f4*/ 	.short	0x010a
        /*07f6*/ 	.byte	0x05
	.zero		1


	//   ....[109]....
        /*07f8*/ 	.word	0x00005230
        /*07fc*/ 	.word	0x000000ff
        /*0800*/ 	.word	0x000000d0
        /*0804*/ 	.short	0x010b
        /*0806*/ 	.byte	0x05
	.zero		1


	//   ....[110]....
        /*0808*/ 	.word	0x00005240
        /*080c*/ 	.word	0x000000ff
        /*0810*/ 	.word	0x00000000
        /*0814*/ 	.short	0x0101
        /*0816*/ 	.byte	0x07
	.zero		1


	//   ....[111]....
        /*0818*/ 	.word	0x00005260
        /*081c*/ 	.word	0x000000ff
        /*0820*/ 	.word	0x000000f8
        /*0824*/ 	.short	0x010a
        /*0826*/ 	.byte	0x05
	.zero		1


	//   ....[112]....
        /*0828*/ 	.word	0x00005410
        /*082c*/ 	.word	0x000000ff
        /*0830*/ 	.word	0x000000d8
        /*0834*/ 	.short	0x010b
        /*0836*/ 	.byte	0x05
	.zero		1


	//   ....[113]....
        /*0838*/ 	.word	0x00005420
        /*083c*/ 	.word	0x000000ff
        /*0840*/ 	.word	0x00000000
        /*0844*/ 	.short	0x0101
        /*0846*/ 	.byte	0x07
	.zero		1


	//   ....[114]....
        /*0848*/ 	.word	0x00005430
        /*084c*/ 	.word	0x000000ff
        /*0850*/ 	.word	0x00000100
        /*0854*/ 	.short	0x010a
        /*0856*/ 	.byte	0x05
	.zero		1


	//   ....[115]....
        /*0858*/ 	.word	0x00005660
        /*085c*/ 	.word	0x000000ff
        /*0860*/ 	.word	0x000000e0
        /*0864*/ 	.short	0x010b
        /*0866*/ 	.byte	0x05
	.zero		1


	//   ....[116]....
        /*0868*/ 	.word	0x000056d0
        /*086c*/ 	.word	0x000000ff
        /*0870*/ 	.word	0x00000000
        /*0874*/ 	.short	0x0101
        /*0876*/ 	.byte	0x07
	.zero		1


	//   ....[117]....
        /*0878*/ 	.word	0x00005710
        /*087c*/ 	.word	0x000000ff
        /*0880*/ 	.word	0x00000108
        /*0884*/ 	.short	0x010a
        /*0886*/ 	.byte	0x05
	.zero		1


	//   ....[118]....
        /*0888*/ 	.word	0x00005940
        /*088c*/ 	.word	0x000000ff
        /*0890*/ 	.word	0x000000e8
        /*0894*/ 	.short	0x010b
        /*0896*/ 	.byte	0x05
	.zero		1


	//   ....[119]....
        /*0898*/ 	.word	0x00005960
        /*089c*/ 	.word	0x000000ff
        /*08a0*/ 	.word	0x00000000
        /*08a4*/ 	.short	0x0101
        /*08a6*/ 	.byte	0x06
	.zero		1


	//   ....[120]....
        /*08a8*/ 	.word	0x00005990
        /*08ac*/ 	.word	0x000000ff
        /*08b0*/ 	.word	0x000000f0
        /*08b4*/ 	.short	0x010a
        /*08b6*/ 	.byte	0x05
	.zero		1


	//   ....[121]....
        /*08b8*/ 	.word	0x000059b0
        /*08bc*/ 	.word	0x000000ff
        /*08c0*/ 	.word	0x000000f8
        /*08c4*/ 	.short	0x010a
        /*08c6*/ 	.byte	0x05
	.zero		1


	//   ....[122]....
        /*08c8*/ 	.word	0x000059d0
        /*08cc*/ 	.word	0x000000ff
        /*08d0*/ 	.word	0x00000100
        /*08d4*/ 	.short	0x010a
        /*08d6*/ 	.byte	0x05
	.zero		1


	//   ....[123]....
        /*08d8*/ 	.word	0x00005a10
        /*08dc*/ 	.word	0x00000000
        /*08e0*/ 	.word	0x00000108
        /*08e4*/ 	.short	0x010a
        /*08e6*/ 	.byte	0xff
	.zero		1


	//   ....[124]....
        /*08e8*/ 	.word	0x00005d60
        /*08ec*/ 	.word	0x00000000
        /*08f0*/ 	.word	0x00000120
        /*08f4*/ 	.short	0x010a
        /*08f6*/ 	.byte	0xff
	.zero		1


	//   ....[125]....
        /*08f8*/ 	.word	0x00005e70
        /*08fc*/ 	.word	0x00000000
        /*0900*/ 	.word	0x00000000
        /*0904*/ 	.short	0x0101
        /*0906*/ 	.byte	0xff
	.zero		1


	//   ....[126]....
        /*0908*/ 	.word	0x00006890
        /*090c*/ 	.word	0x000000ff
        /*0910*/ 	.word	0x000000d0
        /*0914*/ 	.short	0x010a
        /*0916*/ 	.byte	0x30
	.zero		1


	//   ....[127]....
        /*0918*/ 	.word	0x000068d0
        /*091c*/ 	.word	0x0000004a
        /*0920*/ 	.word	0x00000140
        /*0924*/ 	.short	0x010a
        /*0926*/ 	.byte	0xff
	.zero		1


	//   ....[128]....
        /*0928*/ 	.word	0x000069e0
        /*092c*/ 	.word	0x000000ff
        /*0930*/ 	.word	0x000000d0
        /*0934*/ 	.short	0x010a
        /*0936*/ 	.byte	0x30
	.zero		1


	//   ....[129]....
        /*0938*/ 	.word	0x00006ab0
        /*093c*/ 	.word	0x0000004a
        /*0940*/ 	.word	0x00000140
        /*0944*/ 	.short	0x010a
        /*0946*/ 	.byte	0xff
	.zero		1


	//   ....[130]....
        /*0948*/ 	.word	0x00007260
        /*094c*/ 	.word	0x00000000
        /*0950*/ 	.word	0x00000000
        /*0954*/ 	.short	0x0101
        /*0956*/ 	.byte	0xff
	.zero		1


	//   ....[131]....
        /*0958*/ 	.word	0x00007270
        /*095c*/ 	.word	0x00000003
        /*0960*/ 	.word	0x000000d0
        /*0964*/ 	.short	0x010a
        /*0966*/ 	.byte	0xff
	.zero		1


	//   ....[132]....
        /*0968*/ 	.word	0x00007330
        /*096c*/ 	.word	0x00000003
        /*0970*/ 	.word	0x000000d0
        /*0974*/ 	.short	0x010a
        /*0976*/ 	.byte	0xff
	.zero		1


	//   ....[133]....
        /*0978*/ 	.word	0x00007b20
        /*097c*/ 	.word	0x00000052
        /*0980*/ 	.word	0x00000000
        /*0984*/ 	.short	0x0101
        /*0986*/ 	.byte	0xff
	.zero		1


	//   ....[134]....
        /*0988*/ 	.word	0x00007b40
        /*098c*/ 	.word	0x00000053
        /*0990*/ 	.word	0x000000d0
        /*0994*/ 	.short	0x010a
        /*0996*/ 	.byte	0xff
	.zero		1


	//   ....[135]....
        /*0998*/ 	.word	0x00007bf0
        /*099c*/ 	.word	0x00000053
        /*09a0*/ 	.word	0x000000d0
        /*09a4*/ 	.short	0x010a
        /*09a6*/ 	.byte	0xff
	.zero		1


	//   ....[136]....
        /*09a8*/ 	.word	0x000083e0
        /*09ac*/ 	.word	0x00000052
        /*09b0*/ 	.word	0x00000000
        /*09b4*/ 	.short	0x0101
        /*09b6*/ 	.byte	0xff
	.zero		1


	//   ....[137]....
        /*09b8*/ 	.word	0x00008400
        /*09bc*/ 	.word	0x00000058
        /*09c0*/ 	.word	0x000000d0
        /*09c4*/ 	.short	0x010a
        /*09c6*/ 	.byte	0xff
	.zero		1


	//   ....[138]....
        /*09c8*/ 	.word	0x000084b0
        /*09cc*/ 	.word	0x00000058
        /*09d0*/ 	.word	0x000000d0
        /*09d4*/ 	.short	0x010a
        /*09d6*/ 	.byte	0xff
	.zero		1


	//   ....[139]....
        /*09d8*/ 	.word	0x00008760
        /*09dc*/ 	.word	0x0000004a
        /*09e0*/ 	.word	0x00000000
        /*09e4*/ 	.short	0x0101
        /*09e6*/ 	.byte	0xff
	.zero		1


	//   ....[140]....
        /*09e8*/ 	.word	0x00008cf0
        /*09ec*/ 	.word	0x00000002
        /*09f0*/ 	.word	0x00000000
        /*09f4*/ 	.short	0x0101
        /*09f6*/ 	.byte	0xff
	.zero		1


	//   ....[141]....
        /*09f8*/ 	.word	0x00008f60
        /*09fc*/ 	.word	0x000000ff
        /*0a00*/ 	.word	0x00000000
        /*0a04*/ 	.short	0x0101
        /*0a06*/ 	.byte	0x04
	.zero		1


	//   ....[142]....
        /*0a08*/ 	.word	0x00008f80
        /*0a0c*/ 	.word	0x00000003
        /*0a10*/ 	.word	0x00000190
        /*0a14*/ 	.short	0x010a
        /*0a16*/ 	.byte	0xff
	.zero		1


	//   ....[143]....
        /*0a18*/ 	.word	0x00008fe0
        /*0a1c*/ 	.word	0x00000002
        /*0a20*/ 	.word	0x00000068
        /*0a24*/ 	.short	0x010a
        /*0a26*/ 	.byte	0xff
	.zero		1


	//   ....[144]....
        /*0a28*/ 	.word	0x00009040
        /*0a2c*/ 	.word	0x00000002
        /*0a30*/ 	.word	0x00000068
        /*0a34*/ 	.short	0x010a
        /*0a36*/ 	.byte	0xff
	.zero		1


	//   ....[145]....
        /*0a38*/ 	.word	0x00009090
        /*0a3c*/ 	.word	0x00000002
        /*0a40*/ 	.word	0x00000120
        /*0a44*/ 	.short	0x010a
        /*0a46*/ 	.byte	0xff
	.zero		1


	//   ....[146]....
        /*0a48*/ 	.word	0x000090f0
        /*0a4c*/ 	.word	0x00000000
        /*0a50*/ 	.word	0x00000000
        /*0a54*/ 	.short	0x010a
        /*0a56*/ 	.byte	0xff
	.zero		1


	//   ....[147]....
        /*0a58*/ 	.word	0x00009150
        /*0a5c*/ 	.word	0x00000000
        /*0a60*/ 	.word	0x00000000
        /*0a64*/ 	.short	0x010a
        /*0a66*/ 	.byte	0xff
	.zero		1


	//   ....[148]....
        /*0a68*/ 	.word	0x000091b0
        /*0a6c*/ 	.word	0x00000000
        /*0a70*/ 	.word	0x00000000
        /*0a74*/ 	.short	0x010a
        /*0a76*/ 	.byte	0xff
	.zero		1


	//   ....[149]....
        /*0a78*/ 	.word	0x00009210
        /*0a7c*/ 	.word	0x00000000
        /*0a80*/ 	.word	0x00000000
        /*0a84*/ 	.short	0x010a
        /*0a86*/ 	.byte	0xff
	.zero		1


	//   ....[150]....
        /*0a88*/ 	.word	0x00009270
        /*0a8c*/ 	.word	0x00000000
        /*0a90*/ 	.word	0x00000000
        /*0a94*/ 	.short	0x010a
        /*0a96*/ 	.byte	0xff
	.zero		1


	//   ....[151]....
        /*0a98*/ 	.word	0x000092d0
        /*0a9c*/ 	.word	0x00000000
        /*0aa0*/ 	.word	0x00000000
        /*0aa4*/ 	.short	0x010a
        /*0aa6*/ 	.byte	0xff
	.zero		1


	//   ....[152]....
        /*0aa8*/ 	.word	0x00009330
        /*0aac*/ 	.word	0x00000000
        /*0ab0*/ 	.word	0x00000000
        /*0ab4*/ 	.short	0x010a
        /*0ab6*/ 	.byte	0xff
	.zero		1


	//   ....[153]....
        /*0ab8*/ 	.word	0x00009390
        /*0abc*/ 	.word	0x00000000
        /*0ac0*/ 	.word	0x00000000
        /*0ac4*/ 	.short	0x010a
        /*0ac6*/ 	.byte	0xff
	.zero		1


	//   ....[154]....
        /*0ac8*/ 	.word	0x000093f0
        /*0acc*/ 	.word	0x00000000
        /*0ad0*/ 	.word	0x00000000
        /*0ad4*/ 	.short	0x010a
        /*0ad6*/ 	.byte	0xff
	.zero		1


	//   ....[155]....
        /*0ad8*/ 	.word	0x00009450
        /*0adc*/ 	.word	0x00000000
        /*0ae0*/ 	.word	0x00000000
        /*0ae4*/ 	.short	0x010a
        /*0ae6*/ 	.byte	0xff
	.zero		1


	//   ....[156]....
        /*0ae8*/ 	.word	0x000094b0
        /*0aec*/ 	.word	0x00000000
        /*0af0*/ 	.word	0x00000000
        /*0af4*/ 	.short	0x010a
        /*0af6*/ 	.byte	0xff
	.zero		1


	//   ....[157]....
        /*0af8*/ 	.word	0x00009510
        /*0afc*/ 	.word	0x00000000
        /*0b00*/ 	.word	0x00000000
        /*0b04*/ 	.short	0x010a
        /*0b06*/ 	.byte	0xff
	.zero		1


	//   ....[158]....
        /*0b08*/ 	.word	0x00009560
        /*0b0c*/ 	.word	0x00000000
        /*0b10*/ 	.word	0x00000180
        /*0b14*/ 	.short	0x010a
        /*0b16*/ 	.byte	0xff
	.zero		1


	//   ....[159]....
        /*0b18*/ 	.word	0x000095c0
        /*0b1c*/ 	.word	0x00000000
        /*0b20*/ 	.word	0x00000130
        /*0b24*/ 	.short	0x010a
        /*0b26*/ 	.byte	0xff
	.zero		1


	//   ....[160]....
        /*0b28*/ 	.word	0x00009610
        /*0b2c*/ 	.word	0x00000000
        /*0b30*/ 	.word	0x00000120
        /*0b34*/ 	.short	0x010a
        /*0b36*/ 	.byte	0xff
	.zero		1


	//   ....[161]....
        /*0b38*/ 	.word	0x00009670
        /*0b3c*/ 	.word	0x00000000
        /*0b40*/ 	.word	0x00000130
        /*0b44*/ 	.short	0x010a
        /*0b46*/ 	.byte	0xff
	.zero		1


	//   ....[162]....
        /*0b48*/ 	.word	0x000096d0
        /*0b4c*/ 	.word	0x00000004
        /*0b50*/ 	.word	0x00000008
        /*0b54*/ 	.short	0x010a
        /*0b56*/ 	.byte	0xff
	.zero		1


	//   ....[163]....
        /*0b58*/ 	.word	0x000097b0
        /*0b5c*/ 	.word	0x00000002
        /*0b60*/ 	.word	0x00000008
        /*0b64*/ 	.short	0x010a
        /*0b66*/ 	.byte	0xff
	.zero		1


	//   ....[164]....
        /*0b68*/ 	.word	0x00009800
        /*0b6c*/ 	.word	0x00000000
        /*0b70*/ 	.word	0x00000120
        /*0b74*/ 	.short	0x010a
        /*0b76*/ 	.byte	0xff
	.zero		1


	//   ....[165]....
        /*0b78*/ 	.word	0x00009860
        /*0b7c*/ 	.word	0x00000000
        /*0b80*/ 	.word	0x00000160
        /*0b84*/ 	.short	0x010a
        /*0b86*/ 	.byte	0xff
	.zero		1


	//   ....[166]....
        /*0b88*/ 	.word	0x000098c0
        /*0b8c*/ 	.word	0x00000000
        /*0b90*/ 	.word	0x00000000
        /*0b94*/ 	.short	0x010a
        /*0b96*/ 	.byte	0xff
	.zero		1


	//   ....[167]....
        /*0b98*/ 	.word	0x00009920
        /*0b9c*/ 	.word	0x00000000
        /*0ba0*/ 	.word	0x00000000
        /*0ba4*/ 	.short	0x010a
        /*0ba6*/ 	.byte	0xff
	.zero		1


	//   ....[168]....
        /*0ba8*/ 	.word	0x00009980
        /*0bac*/ 	.word	0x00000000
        /*0bb0*/ 	.word	0x00000000
        /*0bb4*/ 	.short	0x010a
        /*0bb6*/ 	.byte	0xff
	.zero		1


	//   ....[169]....
        /*0bb8*/ 	.word	0x000099e0
        /*0bbc*/ 	.word	0x00000000
        /*0bc0*/ 	.word	0x00000000
        /*0bc4*/ 	.short	0x010a
        /*0bc6*/ 	.byte	0xff
	.zero		1


	//   ....[170]....
        /*0bc8*/ 	.word	0x00009a40
        /*0bcc*/ 	.word	0x00000000
        /*0bd0*/ 	.word	0x000001a0
        /*0bd4*/ 	.short	0x010a
        /*0bd6*/ 	.byte	0xff
	.zero		1


	//   ....[171]....
        /*0bd8*/ 	.word	0x00009a90
        /*0bdc*/ 	.word	0x00000000
        /*0be0*/ 	.word	0x00000120
        /*0be4*/ 	.short	0x010a
        /*0be6*/ 	.byte	0xff
	.zero		1


	//   ....[172]....
        /*0be8*/ 	.word	0x00009af0
        /*0bec*/ 	.word	0x00000000
        /*0bf0*/ 	.word	0x00000118
        /*0bf4*/ 	.short	0x010a
        /*0bf6*/ 	.byte	0xff
	.zero		1


	//   ....[173]....
        /*0bf8*/ 	.word	0x00009b50
        /*0bfc*/ 	.word	0x00000003
        /*0c00*/ 	.word	0x000000f0
        /*0c04*/ 	.short	0x010a
        /*0c06*/ 	.byte	0xff
	.zero		1


	//   ....[174]....
        /*0c08*/ 	.word	0x00009bb0
        /*0c0c*/ 	.word	0x00000003
        /*0c10*/ 	.word	0x000000f8
        /*0c14*/ 	.short	0x010a
        /*0c16*/ 	.byte	0xff
	.zero		1


	//   ....[175]....
        /*0c18*/ 	.word	0x00009c10
        /*0c1c*/ 	.word	0x00000003
        /*0c20*/ 	.word	0x00000100
        /*0c24*/ 	.short	0x010a
        /*0c26*/ 	.byte	0xff
	.zero		1


	//   ....[176]....
        /*0c28*/ 	.word	0x00009c70
        /*0c2c*/ 	.word	0x00000003
        /*0c30*/ 	.word	0x00000108
        /*0c34*/ 	.short	0x010a
        /*0c36*/ 	.byte	0xff
	.zero		1


	//   ....[177]....
        /*0c38*/ 	.word	0x00009cd0
        /*0c3c*/ 	.word	0x00000000
        /*0c40*/ 	.word	0x000000f0
        /*0c44*/ 	.short	0x010a
        /*0c46*/ 	.byte	0xff
	.zero		1


	//   ....[178]....
        /*0c48*/ 	.word	0x00009d30
        /*0c4c*/ 	.word	0x00000000
        /*0c50*/ 	.word	0x000000f8
        /*0c54*/ 	.short	0x010a
        /*0c56*/ 	.byte	0xff
	.zero		1


	//   ....[179]....
        /*0c58*/ 	.word	0x00009d90
        /*0c5c*/ 	.word	0x00000000
        /*0c60*/ 	.word	0x00000100
        /*0c64*/ 	.short	0x010a
        /*0c66*/ 	.byte	0xff
	.zero		1


	//   ....[180]....
        /*0c68*/ 	.word	0x00009de0
        /*0c6c*/ 	.word	0x00000000
        /*0c70*/ 	.word	0x00000120
        /*0c74*/ 	.short	0x010a
        /*0c76*/ 	.byte	0xff
	.zero		1


	//   ....[181]....
        /*0c78*/ 	.word	0x00009e40
        /*0c7c*/ 	.word	0x00000000
        /*0c80*/ 	.word	0x000000d0
        /*0c84*/ 	.short	0x010a
        /*0c86*/ 	.byte	0xff
	.zero		1


	//   ....[182]....
        /*0c88*/ 	.word	0x00009e90
        /*0c8c*/ 	.word	0x0000004a
        /*0c90*/ 	.word	0x00000140
        /*0c94*/ 	.short	0x010a
        /*0c96*/ 	.byte	0xff
	.zero		1


	//   ....[183]....
        /*0c98*/ 	.word	0x00009ee0
        /*0c9c*/ 	.word	0x00000003
        /*0ca0*/ 	.word	0x000000d0
        /*0ca4*/ 	.short	0x010a
        /*0ca6*/ 	.byte	0xff
	.zero		1


	//   ....[184]....
        /*0ca8*/ 	.word	0x00009f30
        /*0cac*/ 	.word	0x00000053
        /*0cb0*/ 	.word	0x000000d0
        /*0cb4*/ 	.short	0x010a
        /*0cb6*/ 	.byte	0xff
	.zero		1


	//   ....[185]....
        /*0cb8*/ 	.word	0x00009f80
        /*0cbc*/ 	.word	0x00000058
        /*0cc0*/ 	.word	0x000000d0
        /*0cc4*/ 	.short	0x010a
        /*0cc6*/ 	.byte	0xff
	.zero		1


	//----- nvinfo : EIATTR_NUM_MBARRIERS
	.align		4
.L_47:
        /*0cc8*/ 	.byte	0x03, 0x38
        /*0cca*/ 	.short	0x0035


	//----- nvinfo : EIATTR_EXIT_INSTR_OFFSETS
	.align		4
        /*0ccc*/ 	.byte	0x04, 0x1c
        /*0cce*/ 	.short	(.L_49 - .L_48)


	//   ....[0]....
.L_48:
        /*0cd0*/ 	.word	0x00002fc0


	//   ....[1]....
        /*0cd4*/ 	.word	0x000034c0


	//   ....[2]....
        /*0cd8*/ 	.word	0x00003520


	//   ....[3]....
        /*0cdc*/ 	.word	0x00004890


	//   ....[4]....
        /*0ce0*/ 	.word	0x00005a40


	//   ....[5]....
        /*0ce4*/ 	.word	0x00005a80


	//   ....[6]....
        /*0ce8*/ 	.word	0x00008e50


	//   ....[7]....
        /*0cec*/ 	.word	0x00008ed0


	//   ....[8]....
        /*0cf0*/ 	.word	0x00008f00


	//   ....[9]....
        /*0cf4*/ 	.word	0x00008f70


	//----- nvinfo : EIATTR_MAX_THREADS
	.align		4
.L_49:
        /*0cf8*/ 	.byte	0x04, 0x05
        /*0cfa*/ 	.short	(.L_51 - .L_50)
.L_50:
        /*0cfc*/ 	.word	0x00000100
        /*0d00*/ 	.word	0x00000001
        /*0d04*/ 	.word	0x00000001


	//----- nvinfo : EIATTR_CRS_STACK_SIZE
	.align		4
.L_51:
        /*0d08*/ 	.byte	0x04, 0x1e
        /*0d0a*/ 	.short	(.L_53 - .L_52)
.L_52:
        /*0d0c*/ 	.word	0x00000000


	//----- nvinfo : EIATTR_CBANK_PARAM_SIZE
	.align		4
.L_53:
        /*0d10*/ 	.byte	0x03, 0x19
        /*0d12*/ 	.short	0x0800


	//----- nvinfo : EIATTR_PARAM_CBANK
	.align		4
        /*0d14*/ 	.byte	0x04, 0x0a
        /*0d16*/ 	.short	(.L_55 - .L_54)
	.align		4
.L_54:
        /*0d18*/ 	.word	index@(.nv.constant0._ZN7cutlass13device_kernelINS_4gemm6kernel13GemmUniversalIN4cute5tupleIJiiiiEEENS1_10collective13CollectiveMmaINS1_35MainloopSm100TmaUmmaWarpSpecializedILi13ELi2ELi4ENS5_IJNS4_1CILi2EEESB_NSA_ILi1EEEEEEEENS5_IJNSA_ILi128EEESF_NSA_ILi64EEEEEENS_6half_tENS5_IJSC_llEEESI_NS5_IJlSC_lEEENS4_8TiledMMAINS4_8MMA_AtomIJNS4_26SM100_MMA_F16BF16_2x1SM_SSISI_SI_fLi128ELi128ELNS4_4UMMA5MajorE1ELSP_0ELNSO_7ScaleInE0ELSQ_0EEEEEENS4_6LayoutINS5_IJSC_SC_SC_EEENS5_IJNSA_ILi0EEESV_SV_EEEEENS5_IJNS4_10UnderscoreESY_SY_EEEEENS4_28SM100_TMA_2SM_LOAD_MULTICASTENS4_14ComposedLayoutINS4_7SwizzleILi3ELi4ELi3EEENS4_18smem_ptr_flag_bitsILi16EEENST_INS5_IJSG_NSA_ILi8EEEEEENS5_IJSC_SG_EEEEEEEvNS4_8identityENS4_18SM100_TMA_2SM_LOADENS12_IS14_S16_NST_INS5_IJS17_SG_EEENS5_IJSG_SC_EEEEEEEvS1C_EENS_8epilogue10collective18CollectiveEpilogueINS1J_23Sm100TmaWarpSpecializedILi4ELi2ELi16ELb1ELb0EEEJNS5_IJSG_SF_SG_EEENS5_IJNST_ISG_SC_EENST_INS5_IJNSA_ILi16EEESB_EEES19_EEEEESI_SK_SI_SK_NS1J_6fusion15FusionCallbacksIS1N_NS1U_17LinearCombinationISI_fSI_fLNS_15FloatRoundStyleE2EEES1O_S1T_JEEENS4_5SM1004TMEM4LOAD26SM100_TMEM_LOAD_32dp32b16xENS4_13SM90_TMA_LOADENS12_INS13_ILi1ELi4ELi3EEES16_NST_INS5_IJS17_S1Q_EEENS5_IJS1Q_SC_EEEEEEENS4_39AutoVectorizingCopyWithAssumedAlignmentILi128EEENS4_14SM90_TMA_STOREES29_S2B_S2B_EEEvvEEEEvNT_6ParamsE)
        /*0d1c*/ 	.short	0x0380
        /*0d1e*/ 	.short	0x0800


	//----- nvinfo : EIATTR_SW_WAR
	.align		4
.L_55:
        /*0d20*/ 	.byte	0x04, 0x36
        /*0d22*/ 	.short	(.L_57 - .L_56)
.L_56:
        /*0d24*/ 	.word	0x00000008
.L_57:


//--------------------- .nv.callgraph             --------------------------
	.section	.nv.callgraph,"",@"SHT_CUDA_CALLGRAPH"
	.align	4
	.sectionentsize	8
	.align		4
        /*0000*/ 	.word	0x00000000
	.align		4
        /*0004*/ 	.word	0xffffffff
	.align		4
        /*0008*/ 	.word	index@(_ZN7cutlass13device_kernelINS_4gemm6kernel13GemmUniversalIN4cute5tupleIJiiiiEEENS1_10collective13CollectiveMmaINS1_35MainloopSm100TmaUmmaWarpSpecializedILi13ELi2ELi4ENS5_IJNS4_1CILi2EEESB_NSA_ILi1EEEEEEEENS5_IJNSA_ILi128EEESF_NSA_ILi64EEEEEENS_6half_tENS5_IJSC_llEEESI_NS5_IJlSC_lEEENS4_8TiledMMAINS4_8MMA_AtomIJNS4_26SM100_MMA_F16BF16_2x1SM_SSISI_SI_fLi128ELi128ELNS4_4UMMA5MajorE1ELSP_0ELNSO_7ScaleInE0ELSQ_0EEEEEENS4_6LayoutINS5_IJSC_SC_SC_EEENS5_IJNSA_ILi0EEESV_SV_EEEEENS5_IJNS4_10UnderscoreESY_SY_EEEEENS4_28SM100_TMA_2SM_LOAD_MULTICASTENS4_14ComposedLayoutINS4_7SwizzleILi3ELi4ELi3EEENS4_18smem_ptr_flag_bitsILi16EEENST_INS5_IJSG_NSA_ILi8EEEEEENS5_IJSC_SG_EEEEEEEvNS4_8identityENS4_18SM100_TMA_2SM_LOADENS12_IS14_S16_NST_INS5_IJS17_SG_EEENS5_IJSG_SC_EEEEEEEvS1C_EENS_8epilogue10collective18CollectiveEpilogueINS1J_23Sm100TmaWarpSpecializedILi4ELi2ELi16ELb1ELb0EEEJNS5_IJSG_SF_SG_EEENS5_IJNST_ISG_SC_EENST_INS5_IJNSA_ILi16EEESB_EEES19_EEEEESI_SK_SI_SK_NS1J_6fusion15FusionCallbacksIS1N_NS1U_17LinearCombinationISI_fSI_fLNS_15FloatRoundStyleE2EEES1O_S1T_JEEENS4_5SM1004TMEM4LOAD26SM100_TMEM_LOAD_32dp32b16xENS4_13SM90_TMA_LOADENS12_INS13_ILi1ELi4ELi3EEES16_NST_INS5_IJS17_S1Q_EEENS5_IJS1Q_SC_EEEEEEENS4_39AutoVectorizingCopyWithAssumedAlignmentILi128EEENS4_14SM90_TMA_STOREES29_S2B_S2B_EEEvvEEEEvNT_6ParamsE)
	.align		4
        /*000c*/ 	.word	index@(__assertfail)
	.align		4
        /*0010*/ 	.word	0x00000000
	.align		4
        /*0014*/ 	.word	0xfffffffe
	.align		4
        /*0018*/ 	.word	0x00000000
	.align		4
        /*001c*/ 	.word	0xfffffffd
	.align		4
        /*0020*/ 	.word	0x00000000
	.align		4
        /*0024*/ 	.word	0xfffffffc


//--------------------- .nv.constant4             --------------------------
	.section	.nv.constant4,"a",@progbits
	.align	8
	.align		8
.nv.constant4:
        /*0000*/ 	.dword	__assertfail
	.align		8
        /*0008*/ 	.dword	__unnamed_1
	.align		8
        /*0010*/ 	.dword	__unnamed_2
	.align		8
        /*0018*/ 	.dword	_ZN40_INTERNAL_77295e6b_4_k_cu_b6cb8869_356184cuda3std3__45__cpo5beginE
	.align		8
        /*0020*/ 	.dword	_ZN40_INTERNAL_77295e6b_4_k_cu_b6cb8869_356184cuda3std3__45__cpo3endE
	.align		8
        /*0028*/ 	.dword	_ZN40_INTERNAL_77295e6b_4_k_cu_b6cb8869_356184cuda3std3__45__cpo6cbeginE
	.align		8
        /*0030*/ 	.dword	_ZN40_INTERNAL_77295e6b_4_k_cu_b6cb8869_356184cuda3std3__45__cpo4cendE
	.align		8
        /*0038*/ 	.dword	_ZN40_INTERNAL_77295e6b_4_k_cu_b6cb8869_356184cuda3std3__442_GLOBAL__N__77295e6b_4_k_cu_b6cb8869_356186ignoreE
	.align		8
        /*0040*/ 	.dword	_ZN40_INTERNAL_77295e6b_4_k_cu_b6cb8869_356184cuda3std3__419piecewise_constructE
	.align		8
        /*0048*/ 	.dword	_ZN40_INTERNAL_77295e6b_4_k_cu_b6cb8869_356184cuda3std3__48in_placeE
	.align		8
        /*0050*/ 	.dword	_ZN40_INTERNAL_77295e6b_4_k_cu_b6cb8869_356184cuda3std6ranges3__45__cpo4swapE
	.align		8
        /*0058*/ 	.dword	_ZN40_INTERNAL_77295e6b_4_k_cu_b6cb8869_356184cuda3std6ranges3__45__cpo9iter_moveE
	.align		8
        /*0060*/ 	.dword	_ZN40_INTERNAL_77295e6b_4_k_cu_b6cb8869_356184cute7productE
	.align		8
        /*0068*/ 	.dword	_ZN40_INTERNAL_77295e6b_4_k_cu_b6cb8869_356184cute1_E
	.align		8
        /*0070*/ 	.dword	$str$25
	.align		8
        /*0078*/ 	.dword	$str$26
	.align		8
        /*0080*/ 	.dword	$str$27
	.align		8
        /*0088*/ 	.dword	$str$28


//--------------------- .text._ZN7cutlass13device_kernelINS_4gemm6kernel13GemmUniversalIN4cute5tupleIJiiiiEEENS1_10collective13CollectiveMmaINS1_35MainloopSm100TmaUmmaWarpSpecializedILi13ELi2ELi4ENS5_IJNS4_1CILi2EEESB_NSA_ILi1EEEEEEEENS5_IJNSA_ILi128EEESF_NSA_ILi64EEEEEENS_6half_tENS5_IJSC_llEEESI_NS5_IJlSC_lEEENS4_8TiledMMAINS4_8MMA_AtomIJNS4_26SM100_MMA_F16BF16_2x1SM_SSISI_SI_fLi128ELi128ELNS4_4UMMA5MajorE1ELSP_0ELNSO_7ScaleInE0ELSQ_0EEEEEENS4_6LayoutINS5_IJSC_SC_SC_EEENS5_IJNSA_ILi0EEESV_SV_EEEEENS5_IJNS4_10UnderscoreESY_SY_EEEEENS4_28SM100_TMA_2SM_LOAD_MULTICASTENS4_14ComposedLayoutINS4_7SwizzleILi3ELi4ELi3EEENS4_18smem_ptr_flag_bitsILi16EEENST_INS5_IJSG_NSA_ILi8EEEEEENS5_IJSC_SG_EEEEEEEvNS4_8identityENS4_18SM100_TMA_2SM_LOADENS12_IS14_S16_NST_INS5_IJS17_SG_EEENS5_IJSG_SC_EEEEEEEvS1C_EENS_8epilogue10collective18CollectiveEpilogueINS1J_23Sm100TmaWarpSpecializedILi4ELi2ELi16ELb1ELb0EEEJNS5_IJSG_SF_SG_EEENS5_IJNST_ISG_SC_EENST_INS5_IJNSA_ILi16EEESB_EEES19_EEEEESI_SK_SI_SK_NS1J_6fusion15FusionCallbacksIS1N_NS1U_17LinearCombinationISI_fSI_fLNS_15FloatRoundStyleE2EEES1O_S1T_JEEENS4_5SM1004TMEM4LOAD26SM100_TMEM_LOAD_32dp32b16xENS4_13SM90_TMA_LOADENS12_INS13_ILi1ELi4ELi3EEES16_NST_INS5_IJS17_S1Q_EEENS5_IJS1Q_SC_EEEEEEENS4_39AutoVectorizingCopyWithAssumedAlignmentILi128EEENS4_14SM90_TMA_STOREES29_S2B_S2B_EEEvvEEEEvNT_6ParamsE --------------------------
	.section	.text._ZN7cutlass13device_kernelINS_4gemm6kernel13GemmUniversalIN4cute5tupleIJiiiiEEENS1_10collective13CollectiveMmaINS1_35MainloopSm100TmaUmmaWarpSpecializedILi13ELi2ELi4ENS5_IJNS4_1CILi2EEESB_NSA_ILi1EEEEEEEENS5_IJNSA_ILi128EEESF_NSA_ILi64EEEEEENS_6half_tENS5_IJSC_llEEESI_NS5_IJlSC_lEEENS4_8TiledMMAINS4_8MMA_AtomIJNS4_26SM100_MMA_F16BF16_2x1SM_SSISI_SI_fLi128ELi128ELNS4_4UMMA5MajorE1ELSP_0ELNSO_7ScaleInE0ELSQ_0EEEEEENS4_6LayoutINS5_IJSC_SC_SC_EEENS5_IJNSA_ILi0EEESV_SV_EEEEENS5_IJNS4_10UnderscoreESY_SY_EEEEENS4_28SM100_TMA_2SM_LOAD_MULTICASTENS4_14ComposedLayoutINS4_7SwizzleILi3ELi4ELi3EEENS4_18smem_ptr_flag_bitsILi16EEENST_INS5_IJSG_NSA_ILi8EEEEEENS5_IJSC_SG_EEEEEEEvNS4_8identityENS4_18SM100_TMA_2SM_LOADENS12_IS14_S16_NST_INS5_IJS17_SG_EEENS5_IJSG_SC_EEEEEEEvS1C_EENS_8epilogue10collective18CollectiveEpilogueINS1J_23Sm100TmaWarpSpecializedILi4ELi2ELi16ELb1ELb0EEEJNS5_IJSG_SF_SG_EEENS5_IJNST_ISG_SC_EENST_INS5_IJNSA_ILi16EEESB_EEES19_EEEEESI_SK_SI_SK_NS1J_6fusion15FusionCallbacksIS1N_NS1U_17LinearCombinationISI_fSI_fLNS_15FloatRoundStyleE2EEES1O_S1T_JEEENS4_5SM1004TMEM4LOAD26SM100_TMEM_LOAD_32dp32b16xENS4_13SM90_TMA_LOADENS12_INS13_ILi1ELi4ELi3EEES16_NST_INS5_IJS17_S1Q_EEENS5_IJS1Q_SC_EEEEEEENS4_39AutoVectorizingCopyWithAssumedAlignmentILi128EEENS4_14SM90_TMA_STOREES29_S2B_S2B_EEEvvEEEEvNT_6ParamsE,"ax",@progbits
	.align	128
.text._ZN7cutlass13device_kernelINS_4gemm6kernel13GemmUniversalIN4cute5tupleIJiiiiEEENS1_10collective13CollectiveMmaINS1_35MainloopSm100TmaUmmaWarpSpecializedILi13ELi2ELi4ENS5_IJNS4_1CILi2EEESB_NSA_ILi1EEEEEEEENS5_IJNSA_ILi128EEESF_NSA_ILi64EEEEEENS_6half_tENS5_IJSC_llEEESI_NS5_IJlSC_lEEENS4_8TiledMMAINS4_8MMA_AtomIJNS4_26SM100_MMA_F16BF16_2x1SM_SSISI_SI_fLi128ELi128ELNS4_4UMMA5MajorE1ELSP_0ELNSO_7ScaleInE0ELSQ_0EEEEEENS4_6LayoutINS5_IJSC_SC_SC_EEENS5_IJNSA_ILi0EEESV_SV_EEEEENS5_IJNS4_10UnderscoreESY_SY_EEEEENS4_28SM100_TMA_2SM_LOAD_MULTICASTENS4_14ComposedLayoutINS4_7SwizzleILi3ELi4ELi3EEENS4_18smem_ptr_flag_bitsILi16EEENST_INS5_IJSG_NSA_ILi8EEEEEENS5_IJSC_SG_EEEEEEEvNS4_8identityENS4_18SM100_TMA_2SM_LOADENS12_IS14_S16_NST_INS5_IJS17_SG_EEENS5_IJSG_SC_EEEEEEEvS1C_EENS_8epilogue10collective18CollectiveEpilogueINS1J_23Sm100TmaWarpSpecializedILi4ELi2ELi16ELb1ELb0EEEJNS5_IJSG_SF_SG_EEENS5_IJNST_ISG_SC_EENST_INS5_IJNSA_ILi16EEESB_EEES19_EEEEESI_SK_SI_SK_NS1J_6fusion15FusionCallbacksIS1N_NS1U_17LinearCombinationISI_fSI_fLNS_15FloatRoundStyleE2EEES1O_S1T_JEEENS4_5SM1004TMEM4LOAD26SM100_TMEM_LOAD_32dp32b16xENS4_13SM90_TMA_LOADENS12_INS13_ILi1ELi4ELi3EEES16_NST_INS5_IJS17_S1Q_EEENS5_IJS1Q_SC_EEEEEEENS4_39AutoVectorizingCopyWithAssumedAlignmentILi128EEENS4_14SM90_TMA_STOREES29_S2B_S2B_EEEvvEEEEvNT_6ParamsE:
        .type           _ZN7cutlass13device_kernelINS_4gemm6kernel13GemmUniversalIN4cute5tupleIJiiiiEEENS1_10collective13CollectiveMmaINS1_35MainloopSm100TmaUmmaWarpSpecializedILi13ELi2ELi4ENS5_IJNS4_1CILi2EEESB_NSA_ILi1EEEEEEEENS5_IJNSA_ILi128EEESF_NSA_ILi64EEEEEENS_6half_tENS5_IJSC_llEEESI_NS5_IJlSC_lEEENS4_8TiledMMAINS4_8MMA_AtomIJNS4_26SM100_MMA_F16BF16_2x1SM_SSISI_SI_fLi128ELi128ELNS4_4UMMA5MajorE1ELSP_0ELNSO_7ScaleInE0ELSQ_0EEEEEENS4_6LayoutINS5_IJSC_SC_SC_EEENS5_IJNSA_ILi0EEESV_SV_EEEEENS5_IJNS4_10UnderscoreESY_SY_EEEEENS4_28SM100_TMA_2SM_LOAD_MULTICASTENS4_14ComposedLayoutINS4_7SwizzleILi3ELi4ELi3EEENS4_18smem_ptr_flag_bitsILi16EEENST_INS5_IJSG_NSA_ILi8EEEEEENS5_IJSC_SG_EEEEEEEvNS4_8identityENS4_18SM100_TMA_2SM_LOADENS12_IS14_S16_NST_INS5_IJS17_SG_EEENS5_IJSG_SC_EEEEEEEvS1C_EENS_8epilogue10collective18CollectiveEpilogueINS1J_23Sm100TmaWarpSpecializedILi4ELi2ELi16ELb1ELb0EEEJNS5_IJSG_SF_SG_EEENS5_IJNST_ISG_SC_EENST_INS5_IJNSA_ILi16EEESB_EEES19_EEEEESI_SK_SI_SK_NS1J_6fusion15FusionCallbacksIS1N_NS1U_17LinearCombinationISI_fSI_fLNS_15FloatRoundStyleE2EEES1O_S1T_JEEENS4_5SM1004TMEM4LOAD26SM100_TMEM_LOAD_32dp32b16xENS4_13SM90_TMA_LOADENS12_INS13_ILi1ELi4ELi3EEES16_NST_INS5_IJS17_S1Q_EEENS5_IJS1Q_SC_EEEEEEENS4_39AutoVectorizingCopyWithAssumedAlignmentILi128EEENS4_14SM90_TMA_STOREES29_S2B_S2B_EEEvvEEEEvNT_6ParamsE,@function
        .size           _ZN7cutlass13device_kernelINS_4gemm6kernel13GemmUniversalIN4cute5tupleIJiiiiEEENS1_10collective13CollectiveMmaINS1_35MainloopSm100TmaUmmaWarpSpecializedILi13ELi2ELi4ENS5_IJNS4_1CILi2EEESB_NSA_ILi1EEEEEEEENS5_IJNSA_ILi128EEESF_NSA_ILi64EEEEEENS_6half_tENS5_IJSC_llEEESI_NS5_IJlSC_lEEENS4_8TiledMMAINS4_8MMA_AtomIJNS4_26SM100_MMA_F16BF16_2x1SM_SSISI_SI_fLi128ELi128ELNS4_4UMMA5MajorE1ELSP_0ELNSO_7ScaleInE0ELSQ_0EEEEEENS4_6LayoutINS5_IJSC_SC_SC_EEENS5_IJNSA_ILi0EEESV_SV_EEEEENS5_IJNS4_10UnderscoreESY_SY_EEEEENS4_28SM100_TMA_2SM_LOAD_MULTICASTENS4_14ComposedLayoutINS4_7SwizzleILi3ELi4ELi3EEENS4_18smem_ptr_flag_bitsILi16EEENST_INS5_IJSG_NSA_ILi8EEEEEENS5_IJSC_SG_EEEEEEEvNS4_8identityENS4_18SM100_TMA_2SM_LOADENS12_IS14_S16_NST_INS5_IJS17_SG_EEENS5_IJSG_SC_EEEEEEEvS1C_EENS_8epilogue10collective18CollectiveEpilogueINS1J_23Sm100TmaWarpSpecializedILi4ELi2ELi16ELb1ELb0EEEJNS5_IJSG_SF_SG_EEENS5_IJNST_ISG_SC_EENST_INS5_IJNSA_ILi16EEESB_EEES19_EEEEESI_SK_SI_SK_NS1J_6fusion15FusionCallbacksIS1N_NS1U_17LinearCombinationISI_fSI_fLNS_15FloatRoundStyleE2EEES1O_S1T_JEEENS4_5SM1004TMEM4LOAD26SM100_TMEM_LOAD_32dp32b16xENS4_13SM90_TMA_LOADENS12_INS13_ILi1ELi4ELi3EEES16_NST_INS5_IJS17_S1Q_EEENS5_IJS1Q_SC_EEEEEEENS4_39AutoVectorizingCopyWithAssumedAlignmentILi128EEENS4_14SM90_TMA_STOREES29_S2B_S2B_EEEvvEEEEvNT_6ParamsE,(.L_x_225 - _ZN7cutlass13device_kernelINS_4gemm6kernel13GemmUniversalIN4cute5tupleIJiiiiEEENS1_10collective13CollectiveMmaINS1_35MainloopSm100TmaUmmaWarpSpecializedILi13ELi2ELi4ENS5_IJNS4_1CILi2EEESB_NSA_ILi1EEEEEEEENS5_IJNSA_ILi128EEESF_NSA_ILi64EEEEEENS_6half_tENS5_IJSC_llEEESI_NS5_IJlSC_lEEENS4_8TiledMMAINS4_8MMA_AtomIJNS4_26SM100_MMA_F16BF16_2x1SM_SSISI_SI_fLi128ELi128ELNS4_4UMMA5MajorE1ELSP_0ELNSO_7ScaleInE0ELSQ_0EEEEEENS4_6LayoutINS5_IJSC_SC_SC_EEENS5_IJNSA_ILi0EEESV_SV_EEEEENS5_IJNS4_10UnderscoreESY_SY_EEEEENS4_28SM100_TMA_2SM_LOAD_MULTICASTENS4_14ComposedLayoutINS4_7SwizzleILi3ELi4ELi3EEENS4_18smem_ptr_flag_bitsILi16EEENST_INS5_IJSG_NSA_ILi8EEEEEENS5_IJSC_SG_EEEEEEEvNS4_8identityENS4_18SM100_TMA_2SM_LOADENS12_IS14_S16_NST_INS5_IJS17_SG_EEENS5_IJSG_SC_EEEEEEEvS1C_EENS_8epilogue10collective18CollectiveEpilogueINS1J_23Sm100TmaWarpSpecializedILi4ELi2ELi16ELb1ELb0EEEJNS5_IJSG_SF_SG_EEENS5_IJNST_ISG_SC_EENST_INS5_IJNSA_ILi16EEESB_EEES19_EEEEESI_SK_SI_SK_NS1J_6fusion15FusionCallbacksIS1N_NS1U_17LinearCombinationISI_fSI_fLNS_15FloatRoundStyleE2EEES1O_S1T_JEEENS4_5SM1004TMEM4LOAD26SM100_TMEM_LOAD_32dp32b16xENS4_13SM90_TMA_LOADENS12_INS13_ILi1ELi4ELi3EEES16_NST_INS5_IJS17_S1Q_EEENS5_IJS1Q_SC_EEEEEEENS4_39AutoVectorizingCopyWithAssumedAlignmentILi128EEENS4_14SM90_TMA_STOREES29_S2B_S2B_EEEvvEEEEvNT_6ParamsE)
        .other          _ZN7cutlass13device_kernelINS_4gemm6kernel13GemmUniversalIN4cute5tupleIJiiiiEEENS1_10collective13CollectiveMmaINS1_35MainloopSm100TmaUmmaWarpSpecializedILi13ELi2ELi4ENS5_IJNS4_1CILi2EEESB_NSA_ILi1EEEEEEEENS5_IJNSA_ILi128EEESF_NSA_ILi64EEEEEENS_6half_tENS5_IJSC_llEEESI_NS5_IJlSC_lEEENS4_8TiledMMAINS4_8MMA_AtomIJNS4_26SM100_MMA_F16BF16_2x1SM_SSISI_SI_fLi128ELi128ELNS4_4UMMA5MajorE1ELSP_0ELNSO_7ScaleInE0ELSQ_0EEEEEENS4_6LayoutINS5_IJSC_SC_SC_EEENS5_IJNSA_ILi0EEESV_SV_EEEEENS5_IJNS4_10UnderscoreESY_SY_EEEEENS4_28SM100_TMA_2SM_LOAD_MULTICASTENS4_14ComposedLayoutINS4_7SwizzleILi3ELi4ELi3EEENS4_18smem_ptr_flag_bitsILi16EEENST_INS5_IJSG_NSA_ILi8EEEEEENS5_IJSC_SG_EEEEEEEvNS4_8identityENS4_18SM100_TMA_2SM_LOADENS12_IS14_S16_NST_INS5_IJS17_SG_EEENS5_IJSG_SC_EEEEEEEvS1C_EENS_8epilogue10collective18CollectiveEpilogueINS1J_23Sm100TmaWarpSpecializedILi4ELi2ELi16ELb1ELb0EEEJNS5_IJSG_SF_SG_EEENS5_IJNST_ISG_SC_EENST_INS5_IJNSA_ILi16EEESB_EEES19_EEEEESI_SK_SI_SK_NS1J_6fusion15FusionCallbacksIS1N_NS1U_17LinearCombinationISI_fSI_fLNS_15FloatRoundStyleE2EEES1O_S1T_JEEENS4_5SM1004TMEM4LOAD26SM100_TMEM_LOAD_32dp32b16xENS4_13SM90_TMA_LOADENS12_INS13_ILi1ELi4ELi3EEES16_NST_INS5_IJS17_S1Q_EEENS5_IJS1Q_SC_EEEEEEENS4_39AutoVectorizingCopyWithAssumedAlignmentILi128EEENS4_14SM90_TMA_STOREES29_S2B_S2B_EEEvvEEEEvNT_6ParamsE,@"STO_CUDA_ENTRY STV_DEFAULT"
_ZN7cutlass13device_kernelINS_4gemm6kernel13GemmUniversalIN4cute5tupleIJiiiiEEENS1_10collective13CollectiveMmaINS1_35MainloopSm100TmaUmmaWarpSpecializedILi13ELi2ELi4ENS5_IJNS4_1CILi2EEESB_NSA_ILi1EEEEEEEENS5_IJNSA_ILi128EEESF_NSA_ILi64EEEEEENS_6half_tENS5_IJSC_llEEESI_NS5_IJlSC_lEEENS4_8TiledMMAINS4_8MMA_AtomIJNS4_26SM100_MMA_F16BF16_2x1SM_SSISI_SI_fLi128ELi128ELNS4_4UMMA5MajorE1ELSP_0ELNSO_7ScaleInE0ELSQ_0EEEEEENS4_6LayoutINS5_IJSC_SC_SC_EEENS5_IJNSA_ILi0EEESV_SV_EEEEENS5_IJNS4_10UnderscoreESY_SY_EEEEENS4_28SM100_TMA_2SM_LOAD_MULTICASTENS4_14ComposedLayoutINS4_7SwizzleILi3ELi4ELi3EEENS4_18smem_ptr_flag_bitsILi16EEENST_INS5_IJSG_NSA_ILi8EEEEEENS5_IJSC_SG_EEEEEEEvNS4_8identityENS4_18SM100_TMA_2SM_LOADENS12_IS14_S16_NST_INS5_IJS17_SG_EEENS5_IJSG_SC_EEEEEEEvS1C_EENS_8epilogue10collective18CollectiveEpilogueINS1J_23Sm100TmaWarpSpecializedILi4ELi2ELi16ELb1ELb0EEEJNS5_IJSG_SF_SG_EEENS5_IJNST_ISG_SC_EENST_INS5_IJNSA_ILi16EEESB_EEES19_EEEEESI_SK_SI_SK_NS1J_6fusion15FusionCallbacksIS1N_NS1U_17LinearCombinationISI_fSI_fLNS_15FloatRoundStyleE2EEES1O_S1T_JEEENS4_5SM1004TMEM4LOAD26SM100_TMEM_LOAD_32dp32b16xENS4_13SM90_TMA_LOADENS12_INS13_ILi1ELi4ELi3EEES16_NST_INS5_IJS17_S1Q_EEENS5_IJS1Q_SC_EEEEEEENS4_39AutoVectorizingCopyWithAssumedAlignmentILi128EEENS4_14SM90_TMA_STOREES29_S2B_S2B_EEEvvEEEEvNT_6ParamsE:
[----:B------:R-:W1:Y:S01]  /*0000*/  LDC R1, c[0x0][0x37c] ;  /* 0x0000df00ff017b82 */ /* 0x000e620000000800 */
[----:B------:R-:W2:Y:S01]  /*0010*/  S2R R72, SR_TID.X ;  /* 0x0000000000487919 */ /* 0x000ea20000002100 */
[----:B------:R-:W3:Y:S06]  /*0020*/  LDCU.64 UR4, c[0x0][0x890] ;  /* 0x00011200ff0477ac */ /* 0x000eec0008000a00 */
[----:B------:R-:W4:Y:S01]  /*0030*/  S2UR UR37, SR_CgaCtaId ;  /* 0x00000000002579c3 */ /* 0x000f220000008800 */
[----:B------:R-:W-:Y:S02]  /*0040*/  PRMT R59, RZ, 0x7610, R59 ;  /* 0x00007610ff3b7816 */ /* 0x000fe4000000003b */
[----:B------:R-:W-:Y:S01]  /*0050*/  ELECT P1, URZ, PT ;  /* 0x0000000000ff782f */ /* 0x000fe20003820000 */
[----:B------:R-:W1:Y:S01]  /*0060*/  LDCU.64 UR46, c[0x0][0x358] ;  /* 0x00006b00ff2e77ac */ /* 0x000e620008000a00 */
[----:B---3--:R-:W-:-:S04]  /*0070*/  UISETP.NE.U32.AND UP0, UPT, UR4, URZ, UPT ;  /* 0x000000ff0400728c */ /* 0x008fc8000bf05070 */
[----:B------:R-:W-:Y:S02]  /*0080*/  UISETP.NE.AND.EX UP0, UPT, UR5, URZ, UPT, UP0 ;  /* 0x000000ff0500728c */ /* 0x000fe4000bf05300 */
[----:B----4-:R-:W-:Y:S02]  /*0090*/  ULOP3.LUT UR9, UR37, 0x1, URZ, 0xc0, !UPT ;  /* 0x0000000125097892 */ /* 0x010fe4000f8ec0ff */
[----:B------:R-:W-:Y:S01]  /*00a0*/  ULOP3.LUT UR8, UR37, 0x1, URZ, 0x3c, !UPT ;  /* 0x0000000125087892 */ /* 0x000fe2000f8e3cff */
[----:B--2---:R-:W-:-:S05]  /*00b0*/  SHF.R.U32.HI R66, RZ, 0x5, R72 ;  /* 0x00000005ff427819 */ /* 0x004fca0000011648 */
[----:B------:R-:W2:Y:S02]  /*00c0*/  SHFL.IDX PT, R0, R66, RZ, 0x1f ;  /* 0x00001fff42007589 */ /* 0x000ea400000e0000 */
[----:B--2---:R-:W-:Y:S01]  /*00d0*/  R2UR UR10, R0 ;  /* 0x00000000000a72ca */ /* 0x004fe200000e0000 */
[----:B-1----:R-:W-:-:S14]  /*00e0*/  BRA.U UP0, `(.L_x_0) ;  /* 0x00000001002c7547 */ /* 0x002fdc000b800000 */
[----:B------:R-:W1:Y:S02]  /*00f0*/  LDCU.64 UR6, c[0x0][0x888] ;  /* 0x00011100ff0677ac */ /* 0x000e640008000a00 */
[----:B-1----:R-:W-:-:S04]  /*0100*/  UISETP.NE.U32.AND UP0, UPT, UR6, URZ, UPT ;  /* 0x000000ff0600728c */ /* 0x002fc8000bf05070 */
[----:B------:R-:W-:-:S09]  /*0110*/  UISETP.NE.AND.EX UP0, UPT, UR7, URZ, UPT, UP0 ;  /* 0x000000ff0700728c */ /* 0x000fd2000bf05300 */
[----:B------:R-:W-:Y:S05]  /*0120*/  BRA.U !UP0, `(.L_x_1) ;  /* 0x0000000108107547 */ /* 0x000fea000b800000 */
[----:B------:R-:W1:Y:S02]  /*0130*/  LDC.64 R2, c[0x0][0x888] ;  /* 0x00022200ff027b82 */ /* 0x000e640000000a00 */
[----:B-1----:R1:W5:Y:S01]  /*0140*/  LDG.E R35, desc[UR46][R2.64] ;  /* 0x0000002e02237981 */ /* 0x002362000c1e1900 */
[----:B------:R-:W-:Y:S01]  /*0150*/  HFMA2 R59, -RZ, RZ, 0, 5.9604644775390625e-08 ;  /* 0x00000001ff3b7431 */ /* 0x000fe200000001ff */
[----:B------:R-:W-:Y:S05]  /*0160*/  BRA `(.L_x_0) ;  /* 0x00000000000c7947 */ /* 0x000fea0003800000 */
.L_x_1:
[----:B------:R-:W1:Y:S01]  /*0170*/  LDCU UR6, c[0x0][0x880] ;  /* 0x00011000ff0677ac */ /* 0x000e620008000800 */
[----:B------:R-:W-:Y:S01]  /*0180*/  HFMA2 R59, -RZ, RZ, 0, 5.9604644775390625e-08 ;  /* 0x00000001ff3b7431 */ /* 0x000fe200000001ff */
[----:B-1----:R-:W-:-:S07]  /*0190*/  MOV R35, UR6 ;  /* 0x0000000600237c02 */ /* 0x002fce0008000f00 */
.L_x_0:
[----:B------:R-:W2:Y:S02]  /*01a0*/  LDCU.64 UR6, c[0x0][0x8b0] ;  /* 0x00011600ff0677ac */ /* 0x000ea40008000a00 */
[----:B--2---:R-:W-:-:S04]  /*01b0*/  UISETP.NE.U32.AND UP0, UPT, UR6, URZ, UPT ;  /* 0x000000ff0600728c */ /* 0x004fc8000bf05070 */
[----:B------:R-:W-:-:S09]  /*01c0*/  UISETP.NE.AND.EX UP0, UPT, UR7, URZ, UPT, UP0 ;  /* 0x000000ff0700728c */ /* 0x000fd2000bf05300 */
[----:B------:R-:W-:Y:S05]  /*01d0*/  BRA.U UP0, `(.L_x_2) ;  /* 0x0000000100247547 */ /* 0x000fea000b800000 */
[----:B------:R-:W2:Y:S02]  /*01e0*/  LDCU.64 UR6, c[0x0][0x8a8] ;  /* 0x00011500ff0677ac */ /* 0x000ea40008000a00 */
[----:B--2---:R-:W-:-:S04]  /*01f0*/  UISETP.NE.U32.AND UP0, UPT, UR6, URZ, UPT ;  /* 0x000000ff0600728c */ /* 0x004fc8000bf05070 */
[----:B------:R-:W-:-:S09]  /*0200*/  UISETP.NE.AND.EX UP0, UPT, UR7, URZ, UPT, UP0 ;  /* 0x000000ff0700728c */ /* 0x000fd2000bf05300 */
[----:B------:R-:W-:Y:S05]  /*0210*/  BRA.U !UP0, `(.L_x_3) ;  /* 0x00000001080c7547 */ /* 0x000fea000b800000 */
[----:B------:R-:W2:Y:S02]  /*0220*/  LDC.64 R32, c[0x0][0x8a8] ;  /* 0x00022a00ff207b82 */ /* 0x000ea40000000a00 */
[----:B--2---:R2:W5:Y:S01]  /*0230*/  LDG.E R32, desc[UR46][R32.64] ;  /* 0x0000002e20207981 */ /* 0x004562000c1e1900 */
[----:B------:R-:W-:Y:S05]  /*0240*/  BRA `(.L_x_2) ;  /* 0x0000000000087947 */ /* 0x000fea0003800000 */
.L_x_3:
[----:B------:R-:W2:Y:S02]  /*0250*/  LDCU UR6, c[0x0][0x8a0] ;  /* 0x00011400ff0677ac */ /* 0x000ea40008000800 */
[----:B--2---:R-:W-:Y:S02]  /*0260*/  MOV R32, UR6 ;  /* 0x0000000600207c02 */ /* 0x004fe40008000f00 */
.L_x_2:
[----:B------:R-:W-:Y:S01]  /*0270*/  IMAD.U32 R0, RZ, RZ, UR10 ;  /* 0x0000000aff007e24 */ /* 0x000fe2000f8e00ff */
[----:B------:R-:W-:Y:S04]  /*0280*/  BSSY.RECONVERGENT B0, `(.L_x_4) ;  /* 0x000000c000007945 */ /* 0x000fe80003800200 */
[C---:B------:R-:W-:Y:S02]  /*0290*/  ISETP.NE.OR P2, PT, R0.reuse, 0x1, !P1 ;  /* 0x000000010000780c */ /* 0x040fe40004f45670 */
[----:B------:R-:W-:-:S11]  /*02a0*/  ISETP.NE.OR P0, PT, R0, 0x3, !P1 ;  /* 0x000000030000780c */ /* 0x000fd60004f05670 */
[----:B------:R-:W-:Y:S05]  /*02b0*/  @P2 BRA `(.L_x_5) ;  /* 0x0000000000202947 */ /* 0x000fea0003800000 */
[----:B------:R-:W3:Y:S02]  /*02c0*/  LDCU.64 UR6, c[0x0][0x348] ;  /* 0x00006900ff0677ac */ /* 0x000ee40008000a00 */
[----:B---3--:R-:W-:Y:S02]  /*02d0*/  UIADD3 UR12, UP1, UPT, UR6, 0x80, URZ ;  /* 0x00000080060c7890 */ /* 0x008fe4000ff3e0ff */
[----:B------:R-:W-:Y:S02]  /*02e0*/  UIADD3 UR6, UP0, UPT, UR6, 0x180, URZ ;  /* 0x0000018006067890 */ /* 0x000fe4000ff1e0ff */
[----:B------:R-:W-:Y:S02]  /*02f0*/  UIADD3.X UR13, UPT, UPT, URZ, UR7, URZ, UP1, !UPT ;  /* 0x00000007ff0d7290 */ /* 0x000fe40008ffe4ff */
[----:B------:R-:W-:-:S07]  /*0300*/  UIADD3.X UR7, UPT, UPT, URZ, UR7, URZ, UP0, !UPT ;  /* 0x00000007ff077290 */ /* 0x000fce00087fe4ff */
[----:B------:R3:W-:Y:S02]  /*0310*/  UTMACCTL.PF [UR12] ;  /* 0x000000000c0079b9 */ /* 0x0007e40008040000 */
[----:B------:R3:W-:Y:S02]  /*0320*/  UTMACCTL.PF [UR6] ;  /* 0x00000000060079b9 */ /* 0x0007e40008040000 */
[----:B---3--:R-:W-:Y:S01]  /*0330*/  NOP ;  /* 0x0000000000007918 */ /* 0x008fe20000000000 */
.L_x_5:
[----:B------:R-:W-:Y:S05]  /*0340*/  BSYNC.RECONVERGENT B0 ;  /* 0x0000000000007941 */ /* 0x000fea0003800200 */
.L_x_4:
[----:B------:R-:W-:Y:S04]  /*0350*/  BSSY.RECONVERGENT B0, `(.L_x_6) ;  /* 0x000000a000007945 */ /* 0x000fe80003800200 */
        /* <DEDUP_REMOVED lines=9> */
.L_x_7:
[----:B------:R-:W-:Y:S05]  /*03f0*/  BSYNC.RECONVERGENT B0 ;  /* 0x0000000000007941 */ /* 0x000fea0003800200 */
.L_x_6:
[----:B------:R-:W3:Y:S01]  /*0400*/  LDCU.64 UR6, c[0x0][0x888] ;  /* 0x00011100ff0677ac */ /* 0x000ee20008000a00 */
[----:B------:R-:W-:Y:S02]  /*0410*/  UISETP.EQ.U32.AND UP1, UPT, UR4, URZ, UPT ;  /* 0x000000ff0400728c */ /* 0x000fe4000bf22070 */
[----:B------:R-:W-:Y:S02]  /*0420*/  UPLOP3.LUT UP4, UPT, UPT, UPT, UPT, 0x80, 0x8 ;  /* 0x000000000008789c */ /* 0x000fe40003f8f070 */
[----:B---3--:R-:W-:-:S04]  /*0430*/  UISETP.NE.U32.AND UP0, UPT, UR6, URZ, UPT ;  /* 0x000000ff0600728c */ /* 0x008fc8000bf05070 */
[----:B------:R-:W-:-:S04]  /*0440*/  UISETP.NE.AND.EX UP0, UPT, UR7, URZ, UPT, UP0 ;  /* 0x000000ff0700728c */ /* 0x000fc8000bf05300 */
[----:B------:R-:W-:-:S04]  /*0450*/  UISETP.EQ.OR.EX UP2, UPT, UR5, URZ, !UP0, UP1 ;  /* 0x000000ff0500728c */ /* 0x000fc8000c742710 */
[----:B------:R-:W-:-:S05]  /*0460*/  UP2UR UR50, UPR, URZ, 0x4 ;  /* 0x00000004ff327883 */ /* 0x000fca0008000000 */
[----:B------:R-:W-:Y:S07]  /*0470*/  BRA.U !UP2, `(.L_x_8) ;  /* 0x000000010a207547 */ /* 0x000fee000b800000 */
[----:B------:R-:W-:Y:S01]  /*0480*/  UISETP.NE.U32.AND UP1, UPT, UR4, URZ, UPT ;  /* 0x000000ff0400728c */ /* 0x000fe2000bf25070 */
[----:B-----5:R-:W-:Y:S01]  /*0490*/  FSETP.NEU.AND P0, PT, R35, RZ, PT ;  /* 0x000000ff2300720b */ /* 0x020fe20003f0d000 */
[----:B------:R-:W-:Y:S02]  /*04a0*/  USEL UR4, URZ, 0xffffffff, UP0 ;  /* 0xffffffffff047887 */ /* 0x000fe40008000000 */
[----:B------:R-:W-:-:S10]  /*04b0*/  UISETP.NE.AND.EX UP1, UPT, UR5, URZ, UPT, UP1 ;  /* 0x000000ff0500728c */ /* 0x000fd4000bf25310 */
[----:B------:R-:W-:Y:S01]  /*04c0*/  VOTEU.ANY UP0, P0 ;  /* 0x0000000000ff7886 */ /* 0x000fe20000000100 */
[----:B------:R-:W-:-:S04]  /*04d0*/  @!UP1 USEL UR4, URZ, 0xffffffff, UP0 ;  /* 0xffffffffff049887 */ /* 0x000fc80008000000 */
[----:B------:R-:W-:-:S04]  /*04e0*/  ULOP3.LUT UR4, UR4, 0x1, URZ, 0xc0, !UPT ;  /* 0x0000000104047892 */ /* 0x000fc8000f8ec0ff */
[----:B------:R-:W-:-:S11]  /*04f0*/  UISETP.NE.U32.AND UP4, UPT, UR4, 0x1, UPT ;  /* 0x000000010400788c */ /* 0x000fd6000bf85070 */
.L_x_8:
[----:B------:R-:W3:Y:S01]  /*0500*/  SHFL.IDX PT, R0, R66, RZ, 0x1f ;  /* 0x00001fff42007589 */ /* 0x000ee200000e0000 */
[----:B------:R-:W-:-:S04]  /*0510*/  UISETP.NE.AND UP0, UPT, UR10, 0x2, UPT ;  /* 0x000000020a00788c */ /* 0x000fc8000bf05270 */
[----:B------:R-:W-:Y:S02]  /*0520*/  UISETP.EQ.AND UP1, UPT, UR9, URZ, !UP0 ;  /* 0x000000ff0900728c */ /* 0x000fe4000c722270 */
[----:B------:R-:W-:-:S04]  /*0530*/  USEL UR4, URZ, 0x1, UP0 ;  /* 0x00000001ff047887 */ /* 0x000fc80008000000 */
[----:B------:R-:W-:Y:S02]  /*0540*/  PLOP3.LUT P5, PT, P1, PT, UP1, 0x80, 0x8 ;  /* 0x000000000008781c */ /* 0x000fe40000faf018 */
[----:B---3--:R-:W-:-:S13]  /*0550*/  ISETP.NE.AND P0, PT, R0, RZ, PT ;  /* 0x000000ff0000720c */ /* 0x008fda0003f05270 */
[----:B------:R-:W-:Y:S05]  /*0560*/  @P0 BRA `(.L_x_9) ;  /* 0x0000000000a80947 */ /* 0x000fea0003800000 */
[----:B------:R-:W-:Y:S01]  /*0570*/  ELECT P0, URZ, PT ;  /* 0x0000000000ff782f */ /* 0x000fe20003800000 */
[----:B------:R-:W-:-:S12]  /*0580*/  BSSY.RECONVERGENT B0, `(.L_x_9) ;  /* 0x0000028000007945 */ /* 0x000fd80003800200 */
[----:B------:R-:W-:Y:S05]  /*0590*/  @!P0 BRA `(.L_x_10) ;  /* 0x0000000000988947 */ /* 0x000fea0003800000 */
[----:B------:R-:W-:Y:S01]  /*05a0*/  UMOV UR7, 0x400 ;  /* 0x0000040000077882 */ /* 0x000fe20000000000 */
[----:B------:R-:W-:Y:S01]  /*05b0*/  UMOV UR6, 0x1 ;  /* 0x0000000100067882 */ /* 0x000fe20000000000 */
[----:B------:R-:W-:Y:S01]  /*05c0*/  UMOV UR5, 0x2 ;  /* 0x0000000200057882 */ /* 0x000fe20000000000 */
[----:B------:R-:W-:Y:S02]  /*05d0*/  ULEA UR7, UR37, UR7, 0x18 ;  /* 0x0000000725077291 */ /* 0x000fe4000f8ec0ff */
[----:B------:R-:W-:-:S04]  /*05e0*/  UIADD3 UR12, UPT, UPT, -UR6, 0x100000, URZ ;  /* 0x00100000060c7890 */ /* 0x000fc8000fffe1ff */
[----:B------:R-:W-:Y:S02]  /*05f0*/  USHF.L.U32 UR13, UR12, 0xb, URZ ;  /* 0x0000000b0c0d7899 */ /* 0x000fe400080006ff */
[----:B------:R-:W-:Y:S02]  /*0600*/  USHF.L.U32 UR12, UR12, 0x1, URZ ;  /* 0x000000010c0c7899 */ /* 0x000fe400080006ff */
[----:B------:R-:W-:-:S04]  /*0610*/  UIADD3 UR14, UPT, UPT, -UR5, 0x100000, URZ ;  /* 0x00100000050e7890 */ /* 0x000fc8000fffe1ff */
[----:B------:R-:W-:Y:S02]  /*0620*/  USHF.L.U32 UR15, UR14, 0xb, URZ ;  /* 0x0000000b0e0f7899 */ /* 0x000fe400080006ff */
[----:B------:R-:W-:Y:S01]  /*0630*/  USHF.L.U32 UR14, UR14, 0x1, URZ ;  /* 0x000000010e0e7899 */ /* 0x000fe200080006ff */
[----:B------:R-:W3:Y:S03]  /*0640*/  FENCE.VIEW.ASYNC.S ;  /* 0x00000000000073c6 */ /* 0x000ee60000000000 */
[----:B---3--:R3:W4:Y:S08]  /*0650*/  SYNCS.EXCH.64 URZ, [UR7], UR12 ;  /* 0x0000000c07ff75b2 */ /* 0x0087300008000100 */
[----:B------:R3:W1:Y:S01]  /*0660*/  SYNCS.EXCH.64 URZ, [UR7+0x68], UR14 ;  /* 0x0000680e07ff75b2 */ /* 0x0006620008000100 */
        /* <DEDUP_REMOVED lines=23> */
[----:B------:R3:W1:Y:S02]  /*07e0*/  SYNCS.EXCH.64 URZ, [UR7+0xc8], UR14 ;  /* 0x0000c80e07ff75b2 */ /* 0x0006640008000100 */
[----:B---34-:R-:W-:Y:S01]  /*07f0*/  NOP ;  /* 0x0000000000007918 */ /* 0x018fe20000000000 */
.L_x_10:
[----:B------:R-:W-:Y:S05]  /*0800*/  BSYNC.RECONVERGENT B0 ;  /* 0x0000000000007941 */ /* 0x000fea0003800200 */
.L_x_9:
[----:B------:R-:W3:Y:S01]  /*0810*/  SHFL.IDX PT, R0, R66, RZ, 0x1f ;  /* 0x00001fff42007589 */ /* 0x000ee200000e0000 */
[----:B------:R-:W-:Y:S01]  /*0820*/  NOP ;  /* 0x0000000000007918 */ /* 0x000fe20000000000 */
[----:B---3--:R-:W-:-:S13]  /*0830*/  ISETP.NE.AND P0, PT, R0, 0x1, PT ;  /* 0x000000010000780c */ /* 0x008fda0003f05270 */
[----:B------:R-:W-:Y:S05]  /*0840*/  @P0 BRA `(.L_x_11) ;  /* 0x0000000000540947 */ /* 0x000fea0003800000 */
        /* <DEDUP_REMOVED lines=10> */
[----:B------:R-:W-:Y:S01]  /*08f0*/  ELECT P0, URZ, PT ;  /* 0x0000000000ff782f */ /* 0x000fe20003800000 */
[----:B------:R-:W3:Y:S02]  /*0900*/  FENCE.VIEW.ASYNC.S ;  /* 0x00000000000073c6 */ /* 0x000ee40000000000 */
[----:B---3--:R3:W4:Y:S08]  /*0910*/  SYNCS.EXCH.64 URZ, [UR7+0xd0], UR12 ;  /* 0x0000d00c07ff75b2 */ /* 0x0087300008000100 */
[----:B------:R3:W1:Y:S01]  /*0920*/  SYNCS.EXCH.64 URZ, [UR7+0xf0], UR14 ;  /* 0x0000f00e07ff75b2 */ /* 0x0006620008000100 */
[----:B------:R3:W1:Y:S01]  /*0930*/  SYNCS.EXCH.64 URZ, [UR7+0xd8], UR12 ;  /* 0x0000d80c07ff75b2 */ /* 0x0006620008000100 */
[----:B------:R3:W1:Y:S01]  /*0940*/  SYNCS.EXCH.64 URZ, [UR7+0xf8], UR14 ;  /* 0x0000f80e07ff75b2 */ /* 0x0006620008000100 */
[----:B------:R3:W1:Y:S01]  /*0950*/  SYNCS.EXCH.64 URZ, [UR7+0xe0], UR12 ;  /* 0x0000e00c07ff75b2 */ /* 0x0006620008000100 */
[----:B------:R3:W1:Y:S01]  /*0960*/  SYNCS.EXCH.64 URZ, [UR7+0x100], UR14 ;  /* 0x0001000e07ff75b2 */ /* 0x0006620008000100 */
[----:B------:R3:W1:Y:S01]  /*0970*/  SYNCS.EXCH.64 URZ, [UR7+0xe8], UR12 ;  /* 0x0000e80c07ff75b2 */ /* 0x0006620008000100 */
[----:B------:R3:W1:Y:S01]  /*0980*/  SYNCS.EXCH.64 URZ, [UR7+0x108], UR14 ;  /* 0x0001080e07ff75b2 */ /* 0x0006620008000100 */
[----:B------:R-:W-:Y:S01]  /*0990*/  NOP ;  /* 0x0000000000007918 */ /* 0x000fe20000000000 */
.L_x_11:
[----:B------:R-:W2:Y:S01]  /*09a0*/  SHFL.IDX PT, R0, R66, RZ, 0x1f ;  /* 0x00001fff42007589 */ /* 0x000ea200000e0000 */
[----:B------:R-:W-:Y:S01]  /*09b0*/  NOP ;  /* 0x0000000000007918 */ /* 0x000fe20000000000 */
[----:B--2---:R-:W-:-:S13]  /*09c0*/  ISETP.NE.AND P0, PT, R0, 0x3, PT ;  /* 0x000000030000780c */ /* 0x004fda0003f05270 */
[----:B------:R-:W-:Y:S05]  /*09d0*/  @P0 BRA `(.L_x_12) ;  /* 0x00000000002c0947 */ /* 0x000fea0003800000 */
[----:B------:R-:W-:Y:S01]  /*09e0*/  UMOV UR6, 0x400 ;  /* 0x0000040000067882 */ /* 0x000fe20000000000 */
[----:B------:R-:W-:Y:S01]  /*09f0*/  UMOV UR5, 0x20 ;  /* 0x0000002000057882 */ /* 0x000fe20000000000 */
[----:B------:R-:W-:Y:S02]  /*0a00*/  ULEA UR6, UR37, UR6, 0x18 ;  /* 0x0000000625067291 */ /* 0x000fe4000f8ec0ff */
[----:B---3--:R-:W-:-:S04]  /*0a10*/  UIADD3 UR12, UPT, UPT, -UR5, 0x100000, URZ ;  /* 0x00100000050c7890 */ /* 0x008fc8000fffe1ff */
[----:B------:R-:W-:Y:S02]  /*0a20*/  USHF.L.U32 UR13, UR12, 0xb, URZ ;  /* 0x0000000b0c0d7899 */ /* 0x000fe400080006ff */
[----:B------:R-:W-:Y:S01]  /*0a30*/  USHF.L.U32 UR12, UR12, 0x1, URZ ;  /* 0x000000010c0c7899 */ /* 0x000fe200080006ff */
[----:B------:R-:W-:Y:S01]  /*0a40*/  ELECT P0, URZ, PT ;  /* 0x0000000000ff782f */ /* 0x000fe20003800000 */
[----:B------:R-:W2:Y:S10]  /*0a50*/  FENCE.VIEW.ASYNC.S ;  /* 0x00000000000073c6 */ /* 0x000eb40000000000 */
[----:B--2---:R2:W3:Y:S01]  /*0a60*/  SYNCS.EXCH.64 URZ, [UR6+0x110], UR12 ;  /* 0x0001100c06ff75b2 */ /* 0x0044e20008000100 */
[----:B------:R2:W1:Y:S01]  /*0a70*/  SYNCS.EXCH.64 URZ, [UR6+0x118], UR12 ;  /* 0x0001180c06ff75b2 */ /* 0x0004620008000100 */
[----:B------:R-:W-:Y:S01]  /*0a80*/  NOP ;  /* 0x0000000000007918 */ /* 0x000fe20000000000 */
.L_x_12:
[----:B------:R-:W4:Y:S01]  /*0a90*/  SHFL.IDX PT, R0, R66, RZ, 0x1f ;  /* 0x00001fff42007589 */ /* 0x000f2200000e0000 */
[----:B------:R-:W-:Y:S01]  /*0aa0*/  NOP ;  /* 0x0000000000007918 */ /* 0x000fe20000000000 */
[----:B----4-:R-:W-:-:S13]  /*0ab0*/  ISETP.NE.AND P0, PT, R0, 0x4, PT ;  /* 0x000000040000780c */ /* 0x010fda0003f05270 */
[----:B------:R-:W-:Y:S05]  /*0ac0*/  @P0 BRA `(.L_x_13) ;  /* 0x0000000000480947 */ /* 0x000fea0003800000 */
[----:B---3--:R-:W-:Y:S01]  /*0ad0*/  UMOV UR7, 0x3a0 ;  /* 0x000003a000077882 */ /* 0x008fe20000000000 */
[----:B--2---:R-:W-:Y:S01]  /*0ae0*/  UMOV UR6, 0x400 ;  /* 0x0000040000067882 */ /* 0x004fe20000000000 */
[----:B------:R-:W-:Y:S01]  /*0af0*/  USEL UR7, UR7, 0x320, UP4 ;  /* 0x0000032007077887 */ /* 0x000fe2000a000000 */
        /* <DEDUP_REMOVED lines=9> */
[----:B------:R-:W2:Y:S02]  /*0b90*/  FENCE.VIEW.ASYNC.S ;  /* 0x00000000000073c6 */ /* 0x000ea40000000000 */
[----:B--2---:R4:W2:Y:S08]  /*0ba0*/  SYNCS.EXCH.64 URZ, [UR6+0x120], UR12 ;  /* 0x0001200c06ff75b2 */ /* 0x0048b00008000100 */
[----:B------:R4:W3:Y:S01]  /*0bb0*/  SYNCS.EXCH.64 URZ, [UR6+0x130], UR14 ;  /* 0x0001300e06ff75b2 */ /* 0x0008e20008000100 */
[----:B------:R4:W1:Y:S01]  /*0bc0*/  SYNCS.EXCH.64 URZ, [UR6+0x128], UR12 ;  /* 0x0001280c06ff75b2 */ /* 0x0008620008000100 */
[----:B------:R4:W1:Y:S02]  /*0bd0*/  SYNCS.EXCH.64 URZ, [UR6+0x138], UR14 ;  /* 0x0001380e06ff75b2 */ /* 0x0008640008000100 */
[----:B----4-:R-:W-:Y:S01]  /*0be0*/  NOP ;  /* 0x0000000000007918 */ /* 0x010fe20000000000 */
.L_x_13:
[----:B------:R-:W4:Y:S01]  /*0bf0*/  SHFL.IDX PT, R0, R66, RZ, 0x1f ;  /* 0x00001fff42007589 */ /* 0x000f2200000e0000 */
[----:B------:R-:W-:Y:S01]  /*0c00*/  NOP ;  /* 0x0000000000007918 */ /* 0x000fe20000000000 */
[----:B----4-:R-:W-:-:S13]  /*0c10*/  ISETP.NE.AND P0, PT, R0, 0x5, PT ;  /* 0x000000050000780c */ /* 0x010fda0003f05270 */
[----:B------:R-:W-:Y:S05]  /*0c20*/  @P0 BRA `(.L_x_14) ;  /* 0x0000000000540947 */ /* 0x000fea0003800000 */
[----:B---3--:R-:W-:Y:S01]  /*0c30*/  UMOV UR7, 0x400 ;  /* 0x0000040000077882 */ /* 0x008fe20000000000 */
[----:B--2---:R-:W-:Y:S01]  /*0c40*/  UMOV UR6, 0x1 ;  /* 0x0000000100067882 */ /* 0x004fe20000000000 */
        /* <DEDUP_REMOVED lines=13> */
[----:B------:R4:W1:Y:S01]  /*0d20*/  SYNCS.EXCH.64 URZ, [UR7+0x168], UR14 ;  /* 0x0001680e07ff75b2 */ /* 0x0008620008000100 */
[----:B------:R4:W1:Y:S01]  /*0d30*/  SYNCS.EXCH.64 URZ, [UR7+0x150], UR12 ;  /* 0x0001500c07ff75b2 */ /* 0x0008620008000100 */
[----:B------:R4:W1:Y:S01]  /*0d40*/  SYNCS.EXCH.64 URZ, [UR7+0x170], UR14 ;  /* 0x0001700e07ff75b2 */ /* 0x0008620008000100 */
[----:B------:R4:W1:Y:S01]  /*0d50*/  SYNCS.EXCH.64 URZ, [UR7+0x158], UR12 ;  /* 0x0001580c07ff75b2 */ /* 0x0008620008000100 */
[----:B------:R4:W1:Y:S02]  /*0d60*/  SYNCS.EXCH.64 URZ, [UR7+0x178], UR14 ;  /* 0x0001780e07ff75b2 */ /* 0x0008640008000100 */
[----:B----4-:R-:W-:Y:S01]  /*0d70*/  NOP ;  /* 0x0000000000007918 */ /* 0x010fe20000000000 */
.L_x_14:
[----:B------:R-:W4:Y:S01]  /*0d80*/  SHFL.IDX PT, R0, R66, RZ, 0x1f ;  /* 0x00001fff42007589 */ /* 0x000f2200000e0000 */
[----:B------:R-:W-:Y:S01]  /*0d90*/  ISETP.NE.OR P1, PT, RZ, UR10, !P1 ;  /* 0x0000000aff007c0c */ /* 0x000fe2000cf25670 */
[----:B------:R-:W-:Y:S01]  /*0da0*/  NOP ;  /* 0x0000000000007918 */ /* 0x000fe20000000000 */
[----:B----4-:R-:W-:-:S13]  /*0db0*/  ISETP.NE.AND P0, PT, R0, 0x3, PT ;  /* 0x000000030000780c */ /* 0x010fda0003f05270 */
[----:B------:R-:W-:Y:S05]  /*0dc0*/  @P0 BRA `(.L_x_15) ;  /* 0x0000000000340947 */ /* 0x000fea0003800000 */
[----:B--2---:R-:W-:Y:S01]  /*0dd0*/  UMOV UR6, 0x400 ;  /* 0x0000040000067882 */ /* 0x004fe20000000000 */
[----:B------:R-:W-:Y:S01]  /*0de0*/  UMOV UR5, 0x20 ;  /* 0x0000002000057882 */ /* 0x000fe20000000000 */
[----:B------:R-:W-:Y:S02]  /*0df0*/  ULEA UR6, UR37, UR6, 0x18 ;  /* 0x0000000625067291 */ /* 0x000fe4000f8ec0ff */
[----:B---3--:R-:W-:-:S04]  /*0e00*/  UIADD3 UR12, UPT, UPT, -UR5, 0x100000, URZ ;  /* 0x00100000050c7890 */ /* 0x008fc8000fffe1ff */
[----:B------:R-:W-:Y:S02]  /*0e10*/  USHF.L.U32 UR13, UR12, 0xb, URZ ;  /* 0x0000000b0c0d7899 */ /* 0x000fe400080006ff */
[----:B------:R-:W-:Y:S01]  /*0e20*/  USHF.L.U32 UR12, UR12, 0x1, URZ ;  /* 0x000000010c0c7899 */ /* 0x000fe200080006ff */
[----:B------:R-:W-:Y:S01]  /*0e30*/  ELECT P0, URZ, PT ;  /* 0x0000000000ff782f */ /* 0x000fe20003800000 */
[----:B------:R-:W2:Y:S10]  /*0e40*/  FENCE.VIEW.ASYNC.S ;  /* 0x00000000000073c6 */ /* 0x000eb40000000000 */
[----:B--2---:R4:W2:Y:S01]  /*0e50*/  SYNCS.EXCH.64 URZ, [UR6+0x180], UR12 ;  /* 0x0001800c06ff75b2 */ /* 0x0048a20008000100 */
[----:B------:R4:W3:Y:S01]  /*0e60*/  SYNCS.EXCH.64 URZ, [UR6+0x190], UR12 ;  /* 0x0001900c06ff75b2 */ /* 0x0008e20008000100 */
[----:B------:R4:W1:Y:S01]  /*0e70*/  SYNCS.EXCH.64 URZ, [UR6+0x188], UR12 ;  /* 0x0001880c06ff75b2 */ /* 0x0008620008000100 */
[----:B------:R4:W1:Y:S02]  /*0e80*/  SYNCS.EXCH.64 URZ, [UR6+0x198], UR12 ;  /* 0x0001980c06ff75b2 */ /* 0x0008640008000100 */
[----:B----4-:R-:W-:Y:S01]  /*0e90*/  NOP ;  /* 0x0000000000007918 */ /* 0x010fe20000000000 */
.L_x_15:
[----:B------:R-:W-:Y:S01]  /*0ea0*/  VOTEU.ALL UP0, P1 ;  /* 0x0000000000ff7886 */ /* 0x000fe20000800000 */
[----:B--23--:R-:W-:Y:S01]  /*0eb0*/  UMOV UR12, 0x20 ;  /* 0x00000020000c7882 */ /* 0x00cfe20000000000 */
[----:B------:R-:W2:Y:S01]  /*0ec0*/  LDCU UR6, c[0x0][0x36c] ;  /* 0x00006d80ff0677ac */ /* 0x000ea20008000800 */
[----:B------:R-:W-:Y:S01]  /*0ed0*/  NOP ;  /* 0x0000000000007918 */ /* 0x000fe20000000000 */
[----:B------:R-:W-:Y:S01]  /*0ee0*/  LOP3.LUT R10, R72, 0x1f, RZ, 0xc0, !PT ;  /* 0x0000001f480a7812 */ /* 0x000fe200078ec0ff */
[----:B------:R-:W-:Y:S01]  /*0ef0*/  @!UP0 UMOV UR5, 0x400 ;  /* 0x0000040000058882 */ /* 0x000fe20000000000 */
[----:B------:R-:W-:-:S04]  /*0f00*/  @!UP0 UIADD3 UR12, UPT, UPT, -UR12, 0x100000, URZ ;  /* 0x001000000c0c8890 */ /* 0x000fc8000fffe1ff */
[----:B------:R-:W-:Y:S02]  /*0f10*/  @!UP0 USHF.L.U32 UR13, UR12, 0xb, URZ ;  /* 0x0000000b0c0d8899 */ /* 0x000fe400080006ff */
[----:B------:R-:W-:Y:S02]  /*0f20*/  @!UP0 USHF.L.U32 UR12, UR12, 0x1, URZ ;  /* 0x000000010c0c8899 */ /* 0x000fe400080006ff */
[----:B------:R-:W-:Y:S01]  /*0f30*/  @!UP0 ULEA UR5, UR37, UR5, 0x18 ;  /* 0x0000000525058291 */ /* 0x000fe2000f8ec0ff */
[----:B------:R-:W-:Y:S01]  /*0f40*/  VOTEU.ALL UP0, P1 ;  /* 0x0000000000ff7886 */ /* 0x000fe20000800000 */
[----:B------:R-:W-:Y:S02]  /*0f50*/  UISETP.NE.AND UP3, UPT, UR10, URZ, UPT ;  /* 0x000000ff0a00728c */ /* 0x000fe4000bf65270 */
[----:B--2---:R-:W-:Y:S01]  /*0f60*/  UISETP.EQ.U32.AND UP1, UPT, UR6, 0x1, UPT ;  /* 0x000000010600788c */ /* 0x004fe2000bf22070 */
[----:B------:R-:W2:Y:S07]  /*0f70*/  FENCE.VIEW.ASYNC.S ;  /* 0x00000000000073c6 */ /* 0x000eae0000000000 */
[----:B--2---:R2:W3:Y:S01]  /*0f80*/  @!UP0 SYNCS.EXCH.64 URZ, [UR5+0x1a0], UR12 ;  /* 0x0001a00c05ff85b2 */ /* 0x0044e20008000100 */
[----:B------:R-:W-:Y:S05]  /*0f90*/  BRA.U !UP1, `(.L_x_16) ;  /* 0x0000000109087547 */ /* 0x000fea000b800000 */
[----:B-1-3--:R-:W-:Y:S01]  /*0fa0*/  UCGABAR_ARV ;  /* 0x00000000000079c7 */ /* 0x00afe20008000000 */
[----:B------:R-:W-:Y:S05]  /*0fb0*/  BRA `(.L_x_17) ;  /* 0x0000000000047947 */ /* 0x000fea0003800000 */
.L_x_16:
[----:B-1-3--:R-:W-:Y:S01]  /*0fc0*/  NOP ;  /* 0x0000000000007918 */ /* 0x00afe20000000000 */
.L_x_17:
[----:B------:R-:W1:Y:S01]  /*0fd0*/  S2R R11, SR_CTAID.X ;  /* 0x00000000000b7919 */ /* 0x000e620000002500 */
[----:B------:R-:W-:-:S05]  /*0fe0*/  CS2R.32 R60, SR_CgaSize ;  /* 0x00000000003c7805 */ /* 0x000fca0000008a00 */
[----:B------:R-:W-:-:S05]  /*0ff0*/  IMAD R60, R60, -0xa0, RZ ;  /* 0xffffff603c3c7824 */ /* 0x000fca00078e02ff */
[----:B------:R-:W-:-:S14]  /*1000*/  R2UR UR6, R60 ;  /* 0x000000003c0672ca */ /* 0x000fdc00000e0000 */
[----:B------:R-:W3:Y:S01]  /*1010*/  LDCU UR6, c[0x0][UR6+0x2b0] ;  /* 0x00005600060677ac */ /* 0x000ee20008000800 */
[----:B------:R-:W-:-:S05]  /*1020*/  CS2R.32 R0, SR_CgaSize ;  /* 0x0000000000007805 */ /* 0x000fca0000008a00 */
[----:B------:R-:W-:-:S06]  /*1030*/  IMAD R0, R0, -0xa0, RZ ;  /* 0xffffff6000007824 */ /* 0x000fcc00078e02ff */
[----:B------:R-:W4:Y:S01]  /*1040*/  LDC R0, c[0x0][R0+0x2a0] ;  /* 0x0000a80000007b82 */ /* 0x000f220000000800 */
[----:B------:R-:W-:Y:S01]  /*1050*/  PRMT R8, RZ, 0x7610, R8 ;  /* 0x00007610ff087816 */ /* 0x000fe20000000008 */
[----:B------:R-:W3:Y:S01]  /*1060*/  S2R R34, SR_CTAID.Y ;  /* 0x0000000000227919 */ /* 0x000ee20000002600 */
[----:B------:R-:W-:-:S05]  /*1070*/  CS2R.32 R60, SR_CgaSize ;  /* 0x00000000003c7805 */ /* 0x000fca0000008a00 */
[----:B------:R-:W-:-:S05]  /*1080*/  IMAD R60, R60, -0xa0, RZ ;  /* 0xffffff603c3c7824 */ /* 0x000fca00078e02ff */
[----:B--2---:R-:W-:-:S14]  /*1090*/  R2UR UR5, R60 ;  /* 0x000000003c0572ca */ /* 0x004fdc00000e0000 */
[----:B------:R-:W2:Y:S01]  /*10a0*/  LDCU UR5, c[0x0][UR5+0x2b4] ;  /* 0x00005680050577ac */ /* 0x000ea20008000800 */
[----:B------:R-:W1:Y:S01]  /*10b0*/  LDCU UR11, c[0x0][0xb30] ;  /* 0x00016600ff0b77ac */ /* 0x000e620008000800 */
[----:B------:R-:W3:Y:S01]  /*10c0*/  LDC R9, c[0x0][0xb24] ;  /* 0x0002c900ff097b82 */ /* 0x000ee20000000800 */
[----:B------:R-:W-:Y:S02]  /*10d0*/  UISETP.GT.U32.AND UP0, UPT, UR9, 0xffff, UPT ;  /* 0x0000ffff0900788c */ /* 0x000fe4000bf04070 */
[----:B------:R-:W-:Y:S02]  /*10e0*/  USHF.L.U32 UR7, UR37, 0xa, URZ ;  /* 0x0000000a25077899 */ /* 0x000fe400080006ff */
[----:B------:R-:W-:Y:S01]  /*10f0*/  USEL UR12, UR9, 0xffff, !UP0 ;  /* 0x0000ffff090c7887 */ /* 0x000fe2000c000000 */
[----:B------:R-:W-:-:S05]  /*1100*/  CS2R.32 R58, SR_CgaSize ;  /* 0x00000000003a7805 */ /* 0x000fca0000008a00 */
[----:B------:R-:W-:-:S06]  /*1110*/  IMAD R58, R58, -0xa0, RZ ;  /* 0xffffff603a3a7824 */ /* 0x000fcc00078e02ff */
[----:B------:R-:W4:Y:S01]  /*1120*/  LDC R58, c[0x0][R58+0x2a4] ;  /* 0x0000a9003a3a7b82 */ /* 0x000f220000000800 */
[----:B------:R-:W-:Y:S02]  /*1130*/  ULOP3.LUT UR7, UR7, 0x800, URZ, 0xc0, !UPT ;  /* 0x0000080007077892 */ /* 0x000fe4000f8ec0ff */
[----:B------:R-:W-:Y:S02]  /*1140*/  ULOP3.LUT UR12, UR12, 0xffff, URZ, 0xc0, !UPT ;  /* 0x0000ffff0c0c7892 */ /* 0x000fe4000f8ec0ff */
[----:B------:R-:W-:-:S03]  /*1150*/  UISETP.NE.AND UP2, UPT, UR10, 0x2, UPT ;  /* 0x000000020a00788c */ /* 0x000fc6000bf45270 */
[----:B------:R-:W4:Y:S01]  /*1160*/  LDC R26, c[0x0][0xb24] ;  /* 0x0002c900ff1a7b82 */ /* 0x000f220000000800 */
[----:B-1----:R-:W-:Y:S01]  /*1170*/  UISETP.NE.AND UP0, UPT, UR11, 0x1, UPT ;  /* 0x000000010b00788c */ /* 0x002fe2000bf05270 */
[----:B------:R-:W-:Y:S01]  /*1180*/  I2FP.F32.U32 R60, R11 ;  /* 0x0000000b003c7245 */ /* 0x000fe20000201000 */
[----:B------:R-:W-:-:S05]  /*1190*/  IMAD.MOV.U32 R37, RZ, RZ, R11 ;  /* 0x000000ffff257224 */ /* 0x000fca00078e000b */
[----:B------:R-:W1:Y:S01]  /*11a0*/  S2UR UR36, SR_CTAID.Z ;  /* 0x00000000002479c3 */ /* 0x000e620000002700 */
[----:B---3--:R-:W-:Y:S02]  /*11b0*/  ISETP.GE.AND P0, PT, R9, 0x1, PT ;  /* 0x000000010900780c */ /* 0x008fe40003f06270 */
[----:B------:R-:W-:Y:S01]  /*11c0*/  I2FP.F32.U32 R3, R34 ;  /* 0x0000002200037245 */ /* 0x000fe20000201000 */
[----:B------:R-:W-:Y:S01]  /*11d0*/  FMUL R60, R60, UR6 ;  /* 0x000000063c3c7c20 */ /* 0x000fe20008400000 */
[----:B------:R-:W-:-:S03]  /*11e0*/  USHF.R.U32.HI UR6, URZ, 0x6, UR7 ;  /* 0x00000006ff067899 */ /* 0x000fc60008011607 */
[----:B--2---:R-:W-:Y:S01]  /*11f0*/  FMUL R3, R3, UR5 ;  /* 0x0000000503037c20 */ /* 0x004fe20008400000 */
[----:B------:R-:W-:Y:S01]  /*1200*/  UMOV UR5, 0x5 ;  /* 0x0000000500057882 */ /* 0x000fe20000000000 */
[----:B------:R-:W2:Y:S01]  /*1210*/  F2I.U32.TRUNC.NTZ R60, R60 ;  /* 0x0000003c003c7305 */ /* 0x000ea2000020f000 */
[----:B------:R-:W-:-:S07]  /*1220*/  USHF.L.U32 UR5, UR5, UR12, URZ ;  /* 0x0000000c05057299 */ /* 0x000fce00080006ff */
[----:B------:R-:W3:Y:S01]  /*1230*/  F2I.U32.TRUNC.NTZ R3, R3 ;  /* 0x0000000300037305 */ /* 0x000ee2000020f000 */
[----:B--2---:R-:W-:-:S04]  /*1240*/  IMAD.MOV R60, RZ, RZ, -R60 ;  /* 0x000000ffff3c7224 */ /* 0x004fc800078e0a3c */
[----:B----4-:R-:W-:Y:S01]  /*1250*/  IMAD R60, R0, R60, R11 ;  /* 0x0000003c003c7224 */ /* 0x010fe200078e020b */
[----:B------:R-:W-:Y:S02]  /*1260*/  PRMT R0, RZ, 0x7610, R0 ;  /* 0x00007610ff007816 */ /* 0x000fe40000000000 */
[----:B---3--:R-:W-:-:S05]  /*1270*/  IADD3 R3, PT, PT, -R3, RZ, RZ ;  /* 0x000000ff03037210 */ /* 0x008fca0007ffe1ff */
[----:B------:R-:W-:Y:S01]  /*1280*/  IMAD R58, R58, R3, R34 ;  /* 0x000000033a3a7224 */ /* 0x000fe200078e0222 */
[----:B-1----:R-:W-:Y:S06]  /*1290*/  BRA.U UP3, `(.L_x_18) ;  /* 0x0000000103387547 */ /* 0x002fec000b800000 */
[C---:B------:R-:W-:Y:S01]  /*12a0*/  ISETP.GT.U32.AND P1, PT, R60.reuse, 0x1, PT ;  /* 0x000000013c00780c */ /* 0x040fe20003f24070 */
[----:B------:R-:W-:Y:S01]  /*12b0*/  IMAD.MOV.U32 R0, RZ, RZ, 0x3 ;  /* 0x00000003ff007424 */ /* 0x000fe200078e00ff */
[----:B------:R-:W-:Y:S02]  /*12c0*/  LOP3.LUT R3, R60, 0xfffffffe, RZ, 0xc0, !PT ;  /* 0xfffffffe3c037812 */ /* 0x000fe400078ec0ff */
[C---:B------:R-:W-:Y:S02]  /*12d0*/  ISETP.NE.AND P2, PT, R58.reuse, RZ, P1 ;  /* 0x000000ff3a00720c */ /* 0x040fe40000f45270 */
[C---:B------:R-:W-:Y:S01]  /*12e0*/  ISETP.NE.AND P1, PT, R58.reuse, 0x1, P1 ;  /* 0x000000013a00780c */ /* 0x040fe20000f25270 */
[----:B------:R-:W-:Y:S01]  /*12f0*/  IMAD R3, R58, 0x2, R3 ;  /* 0x000000023a037824 */ /* 0x000fe200078e0203 */
[----:B------:R-:W-:Y:S02]  /*1300*/  SEL R4, RZ, 0x1, P2 ;  /* 0x00000001ff047807 */ /* 0x000fe40001000000 */
[----:B------:R-:W-:-:S02]  /*1310*/  SEL R5, RZ, 0x4, P1 ;  /* 0x00000004ff057807 */ /* 0x000fc40000800000 */
[----:B------:R-:W-:Y:S02]  /*1320*/  SEL R2, RZ, 0x2, P2 ;  /* 0x00000002ff027807 */ /* 0x000fe40001000000 */
[----:B------:R-:W-:Y:S02]  /*1330*/  SHF.L.U32 R0, R0, R3, RZ ;  /* 0x0000000300007219 */ /* 0x000fe400000006ff */
[----:B------:R-:W-:Y:S02]  /*1340*/  IADD3 R5, PT, PT, R2, R5, R4 ;  /* 0x0000000502057210 */ /* 0x000fe40007ffe004 */
[----:B------:R-:W-:-:S05]  /*1350*/  SEL R2, RZ, 0x8, P1 ;  /* 0x00000008ff027807 */ /* 0x000fca0000800000 */
[----:B------:R-:W-:-:S05]  /*1360*/  IMAD.IADD R2, R5, 0x1, R2 ;  /* 0x0000000105027824 */ /* 0x000fca00078e0202 */
[----:B------:R-:W-:Y:S02]  /*1370*/  PRMT R8, R2, 0x7610, R8 ;  /* 0x0000761002087816 */ /* 0x000fe40000000008 */
.L_x_18:
[----:B------:R-:W-:Y:S05]  /*1380*/  @!P0 BRA `(.L_x_19) ;  /* 0x0000000000b88947 */ /* 0x000fea0003800000 */
[----:B------:R-:W1:Y:S01]  /*1390*/  LDC.64 R4, c[0x0][0xb18] ;  /* 0x0002c600ff047b82 */ /* 0x000e620000000a00 */
[----:B------:R-:W-:-:S07]  /*13a0*/  ISETP.NE.AND P0, PT, R9, 0x1, PT ;  /* 0x000000010900780c */ /* 0x000fce0003f05270 */
[----:B------:R-:W2:Y:S08]  /*13b0*/  LDC R14, c[0x0][0xb0c] ;  /* 0x0002c300ff0e7b82 */ /* 0x000eb00000000800 */
[----:B------:R-:W3:Y:S08]  /*13c0*/  LDC R13, c[0x0][0x370] ;  /* 0x0000dc00ff0d7b82 */ /* 0x000ef00000000800 */
[----:B------:R-:W4:Y:S01]  /*13d0*/  LDC R16, c[0x0][0x374] ;  /* 0x0000dd00ff107b82 */ /* 0x000f220000000800 */
[----:B-1----:R-:W-:-:S07]  /*13e0*/  ISETP.NE.AND P1, PT, R4, 0x1, PT ;  /* 0x000000010400780c */ /* 0x002fce0003f25270 */
[----:B------:R-:W3:Y:S01]  /*13f0*/  LDC.64 R6, c[0x0][0xb10] ;  /* 0x0002c400ff067b82 */ /* 0x000ee20000000a00 */
[----:B--2---:R-:W-:-:S07]  /*1400*/  ISETP.NE.AND P2, PT, R14, 0x1, PT ;  /* 0x000000010e00780c */ /* 0x004fce0003f45270 */
[----:B------:R-:W1:Y:S08]  /*1410*/  LDC R12, c[0x0][0xb20] ;  /* 0x0002c800ff0c7b82 */ /* 0x000e700000000800 */
[----:B------:R-:W2:Y:S01]  /*1420*/  LDC.64 R2, c[0x0][0xb28] ;  /* 0x0002ca00ff027b82 */ /* 0x000ea20000000a00 */
[----:B----4-:R-:W-:-:S04]  /*1430*/  IMAD.HI.U32 R15, R16, R5, RZ ;  /* 0x00000005100f7227 */ /* 0x010fc800078e00ff */
[----:B------:R-:W-:-:S04]  /*1440*/  IMAD.HI.U32 R5, R34, R5, RZ ;  /* 0x0000000522057227 */ /* 0x000fc800078e00ff */
[----:B---3--:R-:W-:-:S04]  /*1450*/  IMAD.HI.U32 R18, R13, R6, RZ ;  /* 0x000000060d127227 */ /* 0x008fc800078e00ff */
[C---:B------:R-:W-:Y:S01]  /*1460*/  IMAD.HI.U32 R20, R11.reuse, R6, RZ ;  /* 0x000000060b147227 */ /* 0x040fe200078e00ff */
[-C--:B------:R-:W-:Y:S02]  /*1470*/  @P2 SHF.R.U32.HI R13, RZ, R7.reuse, R18 ;  /* 0x00000007ff0d2219 */ /* 0x080fe40000011612 */
[-C--:B-1----:R-:W-:Y:S02]  /*1480*/  @P1 SHF.R.U32.HI R16, RZ, R12.reuse, R15 ;  /* 0x0000000cff101219 */ /* 0x082fe4000001160f */
[----:B------:R-:W-:Y:S02]  /*1490*/  SHF.R.U32.HI R5, RZ, R12, R5 ;  /* 0x0000000cff057219 */ /* 0x000fe40000011605 */
[----:B------:R-:W-:Y:S02]  /*14a0*/  SHF.R.U32.HI R20, RZ, R7, R20 ;  /* 0x00000007ff147219 */ /* 0x000fe40000011614 */
[----:B------:R-:W-:Y:S01]  /*14b0*/  SEL R5, R34, R5, !P1 ;  /* 0x0000000522057207 */ /* 0x000fe20004800000 */
[----:B--2---:R-:W-:Y:S01]  /*14c0*/  IMAD.HI.U32 R18, R16, R2, RZ ;  /* 0x0000000210127227 */ /* 0x004fe200078e00ff */
[----:B------:R-:W-:-:S02]  /*14d0*/  SEL R37, R11, R20, !P2 ;  /* 0x000000140b257207 */ /* 0x000fc40005000000 */
[----:B------:R-:W-:Y:S01]  /*14e0*/  IADD3 R7, PT, PT, -R5, RZ, RZ ;  /* 0x000000ff05077210 */ /* 0x000fe20007ffe1ff */
[----:B------:R-:W-:Y:S01]  /*14f0*/  IMAD.HI.U32 R6, R13, R2, RZ ;  /* 0x000000020d067227 */ /* 0x000fe200078e00ff */
[----:B------:R-:W-:-:S03]  /*1500*/  @P0 SHF.R.U32.HI R16, RZ, R3, R18 ;  /* 0x00000003ff100219 */ /* 0x000fc60000011612 */
[----:B------:R-:W-:Y:S01]  /*1510*/  IMAD R7, R4, R7, R34 ;  /* 0x0000000704077224 */ /* 0x000fe200078e0222 */
[----:B------:R-:W-:Y:S01]  /*1520*/  @P0 SHF.R.U32.HI R13, RZ, R3, R6 ;  /* 0x00000003ff0d0219 */ /* 0x000fe20000011606 */
[----:B------:R-:W-:-:S04]  /*1530*/  IMAD R16, R16, R9, RZ ;  /* 0x0000000910107224 */ /* 0x000fc800078e02ff */
[----:B------:R-:W-:Y:S01]  /*1540*/  IMAD R6, R13, R9, RZ ;  /* 0x000000090d067224 */ /* 0x000fe200078e02ff */
[----:B------:R-:W-:-:S04]  /*1550*/  ISETP.GE.AND P1, PT, R5, R16, PT ;  /* 0x000000100500720c */ /* 0x000fc80003f26270 */
[----:B------:R-:W-:Y:S01]  /*1560*/  ISETP.GE.OR P1, PT, R37, R6, P1 ;  /* 0x000000062500720c */ /* 0x000fe20000f26670 */
[----:B------:R-:W-:-:S05]  /*1570*/  IMAD.HI.U32 R6, R5, R2, RZ ;  /* 0x0000000205067227 */ /* 0x000fca00078e00ff */
[----:B------:R-:W-:-:S04]  /*1580*/  SHF.R.U32.HI R6, RZ, R3, R6 ;  /* 0x00000003ff067219 */ /* 0x000fc80000011606 */
[----:B------:R-:W-:-:S03]  /*1590*/  SEL R6, R5, R6, !P0 ;  /* 0x0000000605067207 */ /* 0x000fc60004000000 */
[----:B------:R-:W-:Y:S01]  /*15a0*/  @!P1 IMAD.HI.U32 R12, R37, R2, RZ ;  /* 0x00000002250c9227 */ /* 0x000fe200078e00ff */
[----:B------:R-:W-:-:S04]  /*15b0*/  IADD3 R2, PT, PT, -R6, RZ, RZ ;  /* 0x000000ff06027210 */ /* 0x000fc80007ffe1ff */
[----:B------:R-:W-:Y:S01]  /*15c0*/  @!P1 SHF.R.U32.HI R12, RZ, R3, R12 ;  /* 0x00000003ff0c9219 */ /* 0x000fe2000001160c */
[----:B------:R-:W-:-:S03]  /*15d0*/  IMAD R2, R9, R2, R5 ;  /* 0x0000000209027224 */ /* 0x000fc600078e0205 */
[----:B------:R-:W-:-:S05]  /*15e0*/  @!P1 SEL R3, R37, R12, !P0 ;  /* 0x0000000c25039207 */ /* 0x000fca0004000000 */
[--C-:B------:R-:W-:Y:S02]  /*15f0*/  @!P1 IMAD.IADD R6, R6, 0x1, -R3.reuse ;  /* 0x0000000106069824 */ /* 0x100fe400078e0a03 */
[----:B------:R-:W-:Y:S01]  /*1600*/  @!P1 IMAD R3, R2, R13, R3 ;  /* 0x0000000d02039224 */ /* 0x000fe200078e0203 */
[----:B------:R-:W-:Y:S01]  /*1610*/  IADD3 R2, PT, PT, -R37, RZ, RZ ;  /* 0x000000ff25027210 */ /* 0x000fe20007ffe1ff */
[----:B------:R-:W-:Y:S02]  /*1620*/  @!P1 IMAD R5, R6, R9, R37 ;  /* 0x0000000906059224 */ /* 0x000fe400078e0225 */
[----:B------:R-:W-:Y:S02]  /*1630*/  @!P1 IMAD.MOV.U32 R37, RZ, RZ, R3 ;  /* 0x000000ffff259224 */ /* 0x000fe400078e0003 */
[----:B------:R-:W-:Y:S02]  /*1640*/  IMAD R2, R14, R2, R11 ;  /* 0x000000020e027224 */ /* 0x000fe400078e020b */
[----:B------:R-:W-:-:S02]  /*1650*/  IMAD R34, R5, R4, R7 ;  /* 0x0000000405227224 */ /* 0x000fc400078e0207 */
[----:B------:R-:W-:Y:S02]  /*1660*/  IMAD R37, R37, R14, R2 ;  /* 0x0000000e25257224 */ /* 0x000fe400078e0202 */
.L_x_19:
[----:B------:R-:W-:Y:S05]  /*1670*/  BRA.U UP0, `(.L_x_20) ;  /* 0x0000000100407547 */ /* 0x000fea000b800000 */
[----:B------:R-:W1:Y:S08]  /*1680*/  LDC.64 R4, c[0x0][0xb10] ;  /* 0x0002c400ff047b82 */ /* 0x000e700000000a00 */
[----:B------:R-:W2:Y:S08]  /*1690*/  LDC.64 R2, c[0x0][0xb18] ;  /* 0x0002c600ff027b82 */ /* 0x000eb00000000a00 */
[----:B------:R-:W3:Y:S08]  /*16a0*/  LDC R6, c[0x0][0xb20] ;  /* 0x0002c800ff067b82 */ /* 0x000ef00000000800 */
[----:B------:R-:W4:Y:S01]  /*16b0*/  LDC R12, c[0x0][0xb0c] ;  /* 0x0002c300ff0c7b82 */ /* 0x000f220000000800 */
[----:B-1----:R-:W-:-:S05]  /*16c0*/  IMAD.HI.U32 R4, R37, R4, RZ ;  /* 0x0000000425047227 */ /* 0x002fca00078e00ff */
[----:B------:R-:W-:Y:S01]  /*16d0*/  SHF.R.U32.HI R4, RZ, R5, R4 ;  /* 0x00000005ff047219 */ /* 0x000fe20000011604 */
[----:B--2---:R-:W-:Y:S01]  /*16e0*/  IMAD.HI.U32 R3, R34, R3, RZ ;  /* 0x0000000322037227 */ /* 0x004fe200078e00ff */
[----:B------:R-:W-:-:S04]  /*16f0*/  ISETP.NE.AND P0, PT, R2, 0x1, PT ;  /* 0x000000010200780c */ /* 0x000fc80003f05270 */
[----:B---3--:R-:W-:-:S04]  /*1700*/  SHF.R.U32.HI R3, RZ, R6, R3 ;  /* 0x00000006ff037219 */ /* 0x008fc80000011603 */
[----:B------:R-:W-:Y:S02]  /*1710*/  SEL R3, R34, R3, !P0 ;  /* 0x0000000322037207 */ /* 0x000fe40004000000 */
[----:B----4-:R-:W-:-:S04]  /*1720*/  ISETP.NE.AND P1, PT, R12, 0x1, PT ;  /* 0x000000010c00780c */ /* 0x010fc80003f25270 */
[----:B------:R-:W-:-:S05]  /*1730*/  SEL R6, R37, R4, !P1 ;  /* 0x0000000425067207 */ /* 0x000fca0004800000 */
[----:B------:R-:W-:Y:S02]  /*1740*/  IMAD.IADD R4, R3, 0x1, -R6 ;  /* 0x0000000103047824 */ /* 0x000fe400078e0a06 */
[----:B------:R-:W-:Y:S02]  /*1750*/  IMAD.IADD R3, R6, 0x1, -R3 ;  /* 0x0000000106037824 */ /* 0x000fe400078e0a03 */
[----:B------:R-:W-:Y:S02]  /*1760*/  IMAD R37, R4, R12, R37 ;  /* 0x0000000c04257224 */ /* 0x000fe400078e0225 */
[----:B------:R-:W-:Y:S02]  /*1770*/  IMAD R34, R3, R2, R34 ;  /* 0x0000000203227224 */ /* 0x000fe400078e0222 */
.L_x_20:
[----:B------:R-:W-:Y:S05]  /*1780*/  BRA.U !UP1, `(.L_x_21) ;  /* 0x00000001090c7547 */ /* 0x000fea000b800000 */
[----:B------:R-:W-:Y:S01]  /*1790*/  UCGABAR_WAIT ;  /* 0x0000000000007dc7 */ /* 0x000fe20008000000 */
[----:B------:R-:W-:Y:S01]  /*17a0*/  CCTL.IVALL ;  /* 0x00000000ff00798f */ /* 0x000fe20002000000 */
[----:B------:R-:W-:Y:S05]  /*17b0*/  BRA `(.L_x_22) ;  /* 0x0000000000047947 */ /* 0x000fea0003800000 */
.L_x_21:
[----:B------:R-:W-:Y:S06]  /*17c0*/  BAR.SYNC.DEFER_BLOCKING 0x0 ;  /* 0x0000000000007b1d */ /* 0x000fec0000010000 */
.L_x_22:
[----:B------:R-:W-:Y:S05]  /*17d0*/  BRA.U UP2, `(.L_x_23) ;  /* 0x0000001902007547 */ /* 0x000fea000b800000 */
[----:B------:R-:W1:Y:S01]  /*17e0*/  LDCU UR13, c[0x0][0x38c] ;  /* 0x00007180ff0d77ac */ /* 0x000e620008000800 */
[----:B------:R-:W2:Y:S01]  /*17f0*/  LDC R9, c[0x0][0x370] ;  /* 0x0000dc00ff097b82 */ /* 0x000ea20000000800 */
[----:B------:R-:W-:Y:S01]  /*1800*/  IMAD.SHL.U32 R16, R11, 0x40, RZ ;  /* 0x000000400b107824 */ /* 0x000fe200078e00ff */
[----:B------:R-:W-:Y:S01]  /*1810*/  PLOP3.LUT P1, PT, PT, PT, UP4, 0x80, 0x8 ;  /* 0x000000000008781c */ /* 0x000fe20003f2f048 */
[----:B------:R-:W-:Y:S01]  /*1820*/  HFMA2 R12, -RZ, RZ, 0, 0 ;  /* 0x00000000ff0c7431 */ /* 0x000fe200000001ff */
[----:B------:R-:W-:Y:S01]  /*1830*/  UISETP.NE.AND UP1, UPT, UR10, URZ, UPT ;  /* 0x000000ff0a00728c */ /* 0x000fe2000bf25270 */
[----:B------:R-:W-:Y:S01]  /*1840*/  ISETP.NE.AND P4, PT, R10, RZ, P5 ;  /* 0x000000ff0a00720c */ /* 0x000fe20002f85270 */
[----:B------:R-:W-:Y:S01]  /*1850*/  IMAD.MOV.U32 R15, RZ, RZ, 0x1 ;  /* 0x00000001ff0f7424 */ /* 0x000fe200078e00ff */
[----:B------:R-:W-:Y:S01]  /*1860*/  PLOP3.LUT P1, PT, P1, PT, PT, 0x8, 0x80 ;  /* 0x000000000080781c */ /* 0x000fe20000f2e170 */
[----:B------:R-:W3:Y:S01]  /*1870*/  LDC R0, c[0x0][0x374] ;  /* 0x0000dd00ff007b82 */ /* 0x000ee20000000800 */
[----:B------:R-:W-:Y:S01]  /*1880*/  IMAD.MOV.U32 R14, RZ, RZ, RZ ;  /* 0x000000ffff0e7224 */ /* 0x000fe200078e00ff */
[----:B------:R-:W-:Y:S01]  /*1890*/  MOV R8, 0x1 ;  /* 0x0000000100087802 */ /* 0x000fe20000000f00 */
[----:B------:R-:W-:Y:S01]  /*18a0*/  IMAD.MOV.U32 R10, RZ, RZ, RZ ;  /* 0x000000ffff0a7224 */ /* 0x000fe200078e00ff */
[----:B------:R-:W-:Y:S01]  /*18b0*/  LOP3.LUT R16, R16, 0x40, RZ, 0xc0, !PT ;  /* 0x0000004010107812 */ /* 0x000fe200078ec0ff */
[----:B------:R-:W4:Y:S01]  /*18c0*/  LDCU.64 UR22, c[0x0][0x348] ;  /* 0x00006900ff1677ac */ /* 0x000f220008000a00 */
[----:B-1----:R-:W-:-:S02]  /*18d0*/  UIADD3 UR8, UPT, UPT, UR13, 0x3f, URZ ;  /* 0x0000003f0d087890 */ /* 0x002fc4000fffe0ff */
[----:B------:R-:W-:Y:S02]  /*18e0*/  USEL UR25, UR4, 0x2, UP1 ;  /* 0x0000000204197887 */ /* 0x000fe40008800000 */
[----:B------:R-:W-:Y:S01]  /*18f0*/  USHF.R.S32.HI UR15, URZ, 0x1f, UR8 ;  /* 0x0000001fff0f7899 */ /* 0x000fe20008011408 */
[----:B------:R-:W-:-:S03]  /*1900*/  UMOV UR26, URZ ;  /* 0x000000ff001a7c82 */ /* 0x000fc60008000000 */
[----:B------:R-:W-:Y:S02]  /*1910*/  ULEA.HI UR15, UR15, UR8, URZ, 0x6 ;  /* 0x000000080f0f7291 */ /* 0x000fe4000f8f30ff */
[----:B------:R-:W-:Y:S02]  /*1920*/  UIADD3 UR8, UPT, UPT, UR13, -0x1, URZ ;  /* 0xffffffff0d087890 */ /* 0x000fe4000fffe0ff */
[----:B------:R-:W-:Y:S02]  /*1930*/  USHF.R.S32.HI UR15, URZ, 0x6, UR15 ;  /* 0x00000006ff0f7899 */ /* 0x000fe4000801140f */
[----:B------:R-:W-:Y:S02]  /*1940*/  UISETP.GE.U32.AND UP2, UPT, UR8, -0x7f, UPT ;  /* 0xffffff810800788c */ /* 0x000fe4000bf46070 */
[----:B------:R-:W-:Y:S02]  /*1950*/  UISETP.LT.U32.AND UP0, UPT, UR15, 0xd, UPT ;  /* 0x0000000d0f00788c */ /* 0x000fe4000bf01070 */
[----:B------:R-:W-:-:S02]  /*1960*/  UIADD3 UR13, UPT, UPT, UR13, 0x7e, URZ ;  /* 0x0000007e0d0d7890 */ /* 0x000fc4000fffe0ff */
[----:B------:R-:W-:-:S04]  /*1970*/  USEL UR14, UR15, 0xd, UP0 ;  /* 0x0000000d0f0e7887 */ /* 0x000fc80008000000 */
[----:B------:R-:W-:Y:S02]  /*1980*/  UIADD3 UR24, UPT, UPT, UR14, -0x1, URZ ;  /* 0xffffffff0e187890 */ /* 0x000fe4000fffe0ff */
[----:B------:R-:W-:Y:S02]  /*1990*/  @UP2 UIADD3 UR24, UPT, UPT, UR14, URZ, URZ ;  /* 0x000000ff0e182290 */ /* 0x000fe4000fffe0ff */
[----:B------:R-:W-:Y:S02]  /*19a0*/  UIADD3 UR27, UPT, UPT, UR15, -UR14, URZ ;  /* 0x8000000e0f1b7290 */ /* 0x000fe4000fffe0ff */
[----:B------:R-:W-:Y:S02]  /*19b0*/  UIADD3 UR21, UPT, UPT, UR24, 0x1, URZ ;  /* 0x0000000118157890 */ /* 0x000fe4000fffe0ff */
[----:B--2-4-:R-:W-:-:S12]  /*19c0*/  UIADD3 UR24, UPT, UPT, -UR24, URZ, URZ ;  /* 0x000000ff18187290 */ /* 0x014fd8000fffe1ff */
.L_x_43:
[----:B------:R-:W-:Y:S01]  /*19d0*/  UISETP.NE.AND UP0, UPT, UR37, URZ, UPT ;  /* 0x000000ff2500728c */ /* 0x000fe2000bf05270 */
[----:B------:R-:W1:Y:S08]  /*19e0*/  S2UR UR37, SR_CgaCtaId ;  /* 0x00000000002579c3 */ /* 0x000e700000008800 */
[----:B------:R-:W-:Y:S05]  /*19f0*/  BRA.U UP0, `(.L_x_24) ;  /* 0x0000000100347547 */ /* 0x000fea000b800000 */
[----:B------:R-:W2:Y:S01]  /*1a00*/  S2R R2, SR_CgaCtaId ;  /* 0x0000000000027919 */ /* 0x000ea20000008800 */
[----:B------:R-:W-:-:S04]  /*1a10*/  MOV R3, 0x400 ;  /* 0x0000040000037802 */ /* 0x000fc80000000f00 */
[----:B--2---:R-:W-:Y:S02]  /*1a20*/  LEA R3, R2, R3, 0x18 ;  /* 0x0000000302037211 */ /* 0x004fe400078ec0ff */
[----:B------:R-:W-:-:S03]  /*1a30*/  SHF.L.U32 R2, R8, 0x1f, RZ ;  /* 0x0000001f08027819 */ /* 0x000fc600000006ff */
[----:B------:R-:W-:-:S04]  /*1a40*/  IMAD R3, R10, 0x8, R3 ;  /* 0x000000080a037824 */ /* 0x000fc800078e0203 */
[----:B------:R-:W2:Y:S02]  /*1a50*/  SYNCS.PHASECHK.TRANS64.TRYWAIT P0, [R3+URZ+0x190], R2 ;  /* 0x00019002030075a7 */ /* 0x000ea400080011ff */
[----:B--2---:R-:W-:Y:S05]  /*1a60*/  @!P0 BRA `(.L_x_25) ;  /* 0x0000007400448947 */ /* 0x004fea0003800000 */
.L_x_159:
[----:B------:R-:W-:Y:S01]  /*1a70*/  VIADD R10, R10, 0x1 ;  /* 0x000000010a0a7836 */ /* 0x000fe20000000000 */
[----:B------:R2:W-:Y:S04]  /*1a80*/  SYNCS.ARRIVE.TRANS64.A1T0 RZ, [R3+URZ+0x180], RZ ;  /* 0x000180ff03ff79a7 */ /* 0x0005e800081000ff */
[----:B------:R-:W-:-:S04]  /*1a90*/  ISETP.NE.AND P0, PT, R10, 0x2, PT ;  /* 0x000000020a00780c */ /* 0x000fc80003f05270 */
[----:B------:R-:W-:Y:S02]  /*1aa0*/  SEL R10, R10, RZ, P0 ;  /* 0x000000ff0a0a7207 */ /* 0x000fe40000000000 */
[----:B--2---:R-:W-:-:S04]  /*1ab0*/  SEL R3, RZ, 0x1, P0 ;  /* 0x00000001ff037807 */ /* 0x004fc80000000000 */
[----:B------:R-:W-:-:S07]  /*1ac0*/  LOP3.LUT R8, R8, R3, RZ, 0x3c, !PT ;  /* 0x0000000308087212 */ /* 0x000fce00078e3cff */
.L_x_24:
[----:B------:R-:W-:Y:S01]  /*1ad0*/  UMOV UR4, 0x400 ;  /* 0x0000040000047882 */ /* 0x000fe20000000000 */
[----:B------:R-:W-:Y:S01]  /*1ae0*/  LEA.HI R3, R37, R37, RZ, 0x1 ;  /* 0x0000002525037211 */ /* 0x000fe200078f08ff */
[----:B-1----:R-:W-:Y:S01]  /*1af0*/  ULEA UR4, UR37, UR4, 0x18 ;  /* 0x0000000425047291 */ /* 0x002fe2000f8ec0ff */
[----:B------:R-:W-:Y:S01]  /*1b00*/  SHF.L.U32 R2, R15, 0x1f, RZ ;  /* 0x0000001f0f027819 */ /* 0x000fe200000006ff */
[----:B------:R-:W-:Y:S01]  /*1b10*/  UISETP.GE.U32.AND UP0, UPT, UR13, 0x7f, UPT ;  /* 0x0000007f0d00788c */ /* 0x000fe2000bf06070 */
[C---:B------:R-:W-:Y:S01]  /*1b20*/  R2UR UR9, R16.reuse ;  /* 0x00000000100972ca */ /* 0x040fe200000e0000 */
[----:B------:R-:W-:Y:S01]  /*1b30*/  ULEA UR8, UR26, UR4, 0x3 ;  /* 0x000000041a087291 */ /* 0x000fe2000f8e18ff */
[----:B------:R-:W-:Y:S01]  /*1b40*/  IMAD.SHL.U32 R3, R3, 0x40, RZ ;  /* 0x0000004003037824 */ /* 0x000fe200078e00ff */
[----:B------:R-:W-:Y:S01]  /*1b50*/  R2UR UR11, R16 ;  /* 0x00000000100b72ca */ /* 0x000fe200000e0000 */
[----:B------:R-:W-:-:S03]  /*1b60*/  UMOV UR28, URZ ;  /* 0x000000ff001c7c82 */ /* 0x000fc60008000000 */
[----:B------:R-:W-:-:S03]  /*1b70*/  R2UR UR34, R3 ;  /* 0x00000000032272ca */ /* 0x000fc600000e0000 */
[----:B------:R1:W2:Y:S01]  /*1b80*/  SYNCS.PHASECHK.TRANS64.TRYWAIT P0, [UR8+0x68], R2 ;  /* 0x00006802ff0075a7 */ /* 0x0002a20008001108 */
[----:B------:R-:W-:-:S09]  /*1b90*/  R2UR UR8, R34 ;  /* 0x00000000220872ca */ /* 0x000fd200000e0000 */
[----:B------:R-:W-:-:S04]  /*1ba0*/  ULOP3.LUT UR34, UR9, 0xffffff80, UR34, 0xf8, !UPT ;  /* 0xffffff8009227892 */ /* 0x000fc8000f8ef822 */
[----:B------:R-:W-:Y:S01]  /*1bb0*/  ULEA UR11, UR8, UR11, 0x7 ;  /* 0x0000000b080b7291 */ /* 0x000fe2000f8e38ff */
[----:B------:R-:W-:Y:S11]  /*1bc0*/  BRA.U !UP0, `(.L_x_26) ;  /* 0x0000000108c87547 */ /* 0x000ff6000b800000 */
[----:B------:R-:W-:Y:S01]  /*1bd0*/  UMOV UR16, UR24 ;  /* 0x0000001800107c82 */ /* 0x000fe20008000000 */
[----:B------:R-:W-:Y:S01]  /*1be0*/  UMOV UR20, UR26 ;  /* 0x0000001a00147c82 */ /* 0x000fe20008000000 */
[----:B------:R-:W-:Y:S01]  /*1bf0*/  UMOV UR10, URZ ;  /* 0x000000ff000a7c82 */ /* 0x000fe20008000000 */
[----:B------:R-:W-:-:S05]  /*1c00*/  UMOV UR35, UR6 ;  /* 0x0000000600237c82 */ /* 0x000fca0008000000 */
.L_x_32:
[----:B------:R-:W-:Y:S01]  /*1c10*/  ULEA UR33, UR20, UR4, 0x3 ;  /* 0x0000000414217291 */ /* 0x000fe2000f8e18ff */
[----:B------:R-:W-:Y:S01]  /*1c20*/  @P5 MOV R3, 0x8000 ;  /* 0x0000800000035802 */ /* 0x000fe20000000f00 */
[----:B-12---:R-:W-:Y:S10]  /*1c30*/  @P0 BRA `(.L_x_27) ;  /* 0x00000000000c0947 */ /* 0x006ff40003800000 */
[----:B------:R-:W-:-:S04]  /*1c40*/  SHF.L.U32 R5, R15, 0x1f, RZ ;  /* 0x0000001f0f057819 */ /* 0x000fc800000006ff */
[----:B------:R-:W2:Y:S02]  /*1c50*/  SYNCS.PHASECHK.TRANS64.TRYWAIT P0, [UR33+0x68], R5 ;  /* 0x00006805ff0075a7 */ /* 0x000ea40008001121 */
[----:B--2---:R-:W-:Y:S05]  /*1c60*/  @!P0 BRA `(.L_x_28) ;  /* 0x0000007000d88947 */ /* 0x004fea0003800000 */
.L_x_27:
[----:B------:R2:W-:Y:S01]  /*1c70*/  @P5 SYNCS.ARRIVE.TRANS64 RZ, [UR33], R3 ;  /* 0x00000003ffff59a7 */ /* 0x0005e20008000021 */
[----:B------:R-:W-:Y:S02]  /*1c80*/  ULOP3.LUT UR8, UR25, 0x2, URZ, 0xfc, !UPT ;  /* 0x0000000219087892 */ /* 0x000fe4000f8efcff */
[----:B------:R-:W-:Y:S02]  /*1c90*/  UIADD3 UR16, UPT, UPT, UR16, 0x1, URZ ;  /* 0x0000000110107890 */ /* 0x000fe4000fffe0ff */
[----:B------:R-:W-:Y:S02]  /*1ca0*/  UISETP.NE.AND UP0, UPT, UR8, 0x2, UPT ;  /* 0x000000020800788c */ /* 0x000fe4000bf05270 */
[----:B------:R-:W-:-:S07]  /*1cb0*/  UISETP.NE.AND UP2, UPT, UR16, 0x1, UPT ;  /* 0x000000011000788c */ /* 0x000fce000bf45270 */
[----:B------:R-:W-:Y:S05]  /*1cc0*/  BRA.U UP0, `(.L_x_29) ;  /* 0x0000000100047547 */ /* 0x000fea000b800000 */
[----:B------:R-:W-:Y:S05]  /*1cd0*/  BPT.TRAP 0x1 ;  /* 0x000000040000795c */ /* 0x000fea0000300000 */
.L_x_29:
[----:B------:R-:W-:Y:S04]  /*1ce0*/  BSSY.RECONVERGENT B0, `(.L_x_30) ;  /* 0x0000003000007945 */ /* 0x000fe80003800200 */
[----:B------:R-:W-:Y:S05]  /*1cf0*/  @!P4 BRA `(.L_x_31) ;  /* 0x000000000004c947 */ /* 0x000fea0003800000 */
[----:B------:R-:W-:Y:S05]  /*1d00*/  BPT.TRAP 0x1 ;  /* 0x000000040000795c */ /* 0x000fea0000300000 */
.L_x_31:
[----:B------:R-:W-:Y:S05]  /*1d10*/  BSYNC.RECONVERGENT B0 ;  /* 0x0000000000007941 */ /* 0x000fea0003800200 */
.L_x_30:
[----:B------:R-:W-:Y:S02]  /*1d20*/  UIADD3 UR26, UPT, UPT, UR20, 0x1, URZ ;  /* 0x00000001141a7890 */ /* 0x000fe4000fffe0ff */
[----:B------:R-:W-:Y:S02]  /*1d30*/  UIADD3 UR38, UP1, UPT, UR22, 0x80, URZ ;  /* 0x0000008016267890 */ /* 0x000fe4000ff3e0ff */
[----:B------:R-:W-:Y:S02]  /*1d40*/  UISETP.NE.AND UP0, UPT, UR26, 0xd, UPT ;  /* 0x0000000d1a00788c */ /* 0x000fe4000bf05270 */
[----:B------:R-:W-:Y:S02]  /*1d50*/  ULOP3.LUT UR33, UR33, 0xfefffff8, URZ, 0xc0, !UPT ;  /* 0xfefffff821217892 */ /* 0x000fe4000f8ec0ff */
[----:B------:R-:W-:Y:S02]  /*1d60*/  USEL UR9, URZ, 0x1, UP0 ;  /* 0x00000001ff097887 */ /* 0x000fe40008000000 */
[----:B------:R-:W-:-:S02]  /*1d70*/  USEL UR26, UR26, URZ, UP0 ;  /* 0x000000ff1a1a7287 */ /* 0x000fc40008000000 */
[----:B------:R-:W-:Y:S02]  /*1d80*/  UIADD3 UR30, UP0, UPT, UR22, 0x180, URZ ;  /* 0x00000180161e7890 */ /* 0x000fe4000ff1e0ff */
[----:B------:R-:W-:Y:S01]  /*1d90*/  ULEA UR8, UR26, UR4, 0x3 ;  /* 0x000000041a087291 */ /* 0x000fe2000f8e18ff */
[----:B------:R-:W-:Y:S01]  /*1da0*/  LOP3.LUT R15, R15, UR9, RZ, 0x3c, !PT ;  /* 0x000000090f0f7c12 */ /* 0x000fe2000f8e3cff */
[----:B------:R-:W-:Y:S02]  /*1db0*/  UIADD3.X UR39, UPT, UPT, URZ, UR23, URZ, UP1, !UPT ;  /* 0x00000017ff277290 */ /* 0x000fe40008ffe4ff */
[----:B------:R-:W-:Y:S01]  /*1dc0*/  UPRMT UR17, URZ, 0x5410, UR5 ;  /* 0x00005410ff117896 */ /* 0x000fe20008000005 */
[----:B-1----:R-:W-:Y:S01]  /*1dd0*/  SHF.L.U32 R2, R15, 0x1f, RZ ;  /* 0x0000001f0f027819 */ /* 0x002fe200000006ff */
[----:B------:R-:W-:Y:S01]  /*1de0*/  UIADD3.X UR31, UPT, UPT, URZ, UR23, URZ, UP0, !UPT ;  /* 0x00000017ff1f7290 */ /* 0x000fe200087fe4ff */
[----:B------:R-:W-:Y:S02]  /*1df0*/  UMOV UR18, 0x0 ;  /* 0x0000000000127882 */ /* 0x000fe40000000000 */
[----:B------:R4:W1:Y:S01]  /*1e00*/  SYNCS.PHASECHK.TRANS64.TRYWAIT P0, [UR8+0x68], R2 ;  /* 0x00006802ff0075a7 */ /* 0x0008620008001108 */
[----:B------:R-:W-:Y:S01]  /*1e10*/  USHF.L.U32 UR8, UR20, 0xd, URZ ;  /* 0x0000000d14087899 */ /* 0x000fe200080006ff */
[----:B------:R-:W-:Y:S01]  /*1e20*/  UMOV UR19, 0x10000000 ;  /* 0x1000000000137882 */ /* 0x000fe20000000000 */
[----:B------:R-:W-:-:S02]  /*1e30*/  UMOV UR12, UR36 ;  /* 0x00000024000c7c82 */ /* 0x000fc40008000000 */
[----:B------:R-:W-:Y:S02]  /*1e40*/  ULEA UR32, UR7, UR8, 0x1 ;  /* 0x0000000807207291 */ /* 0x000fe4000f8e08ff */
[----:B------:R-:W-:Y:S02]  /*1e50*/  UIADD3 UR8, UPT, UPT, UR4, 0x1e300, UR8 ;  /* 0x0001e30004087890 */ /* 0x000fe4000fffe008 */
[----:B------:R-:W-:Y:S01]  /*1e60*/  UIADD3 UR32, UPT, UPT, UR4, 0x4300, UR32 ;  /* 0x0000430004207890 */ /* 0x000fe2000fffe020 */
[----:B------:R-:W-:Y:S01]  /*1e70*/  UMOV UR9, UR33 ;  /* 0x0000002100097c82 */ /* 0x000fe20008000000 */
[----:B------:R-:W-:Y:S01]  /*1e80*/  UMOV UR28, UR21 ;  /* 0x00000015001c7c82 */ /* 0x000fe20008000000 */
[----:B------:R-:W-:-:S06]  /*1e90*/  UMOV UR20, UR26 ;  /* 0x0000001a00147c82 */ /* 0x000fcc0008000000 */
[----:B------:R2:W-:Y:S01]  /*1ea0*/  UTMALDG.3D.MULTICAST.2CTA [UR32], [UR38], UR17, desc[UR18] ;  /* 0x00001220260073b4 */ /* 0x0005e20008211811 */
[----:B------:R3:W-:Y:S01]  /*1eb0*/  UTMALDG.3D.2CTA [UR8], [UR30], desc[UR18] ;  /* 0x000012081e0075b4 */ /* 0x0007e20008211000 */
[----:B--2---:R-:W-:Y:S02]  /*1ec0*/  UIADD3 UR35, UPT, UPT, UR35, 0x40, URZ ;  /* 0x0000004023237890 */ /* 0x004fe4000fffe0ff */
[----:B---3--:R-:W-:Y:S01]  /*1ed0*/  UIADD3 UR10, UPT, UPT, UR10, 0x40, URZ ;  /* 0x000000400a0a7890 */ /* 0x008fe2000fffe0ff */
[----:B----4-:R-:W-:Y:S11]  /*1ee0*/  BRA.U UP2, `(.L_x_32) ;  /* 0xfffffffd02487547 */ /* 0x010ff6000b83ffff */
.L_x_26:
[----:B------:R-:W-:Y:S01]  /*1ef0*/  ULEA UR8, UR26, UR4, 0x3 ;  /* 0x000000041a087291 */ /* 0x000fe2000f8e18ff */
[----:B-1----:R-:W-:Y:S01]  /*1f00*/  SHF.L.U32 R2, R15, 0x1f, RZ ;  /* 0x0000001f0f027819 */ /* 0x002fe200000006ff */
[----:B------:R-:W-:Y:S01]  /*1f10*/  @!P1 SYNCS.ARRIVE.TRANS64.A1T0 RZ, [UR4+0x118], RZ ;  /* 0x000118ffffff99a7 */ /* 0x000fe20008100004 */
[----:B------:R-:W-:-:S06]  /*1f20*/  UISETP.GT.AND UP0, UPT, UR15, UR14, UPT ;  /* 0x0000000e0f00728c */ /* 0x000fcc000bf04270 */
[----:B--2---:R1:W2:Y:S03]  /*1f30*/  SYNCS.PHASECHK.TRANS64.TRYWAIT P0, [UR8+0x68], R2 ;  /* 0x00006802ff0075a7 */ /* 0x0042a60008001108 */
[----:B------:R-:W-:Y:S05]  /*1f40*/  BRA.U !UP0, `(.L_x_33) ;  /* 0x0000000108c47547 */ /* 0x000fea000b800000 */
[----:B------:R-:W-:Y:S01]  /*1f50*/  UIADD3 UR29, UPT, UPT, UR27, UR28, URZ ;  /* 0x0000001c1b1d7290 */ /* 0x000fe2000fffe0ff */
[----:B------:R-:W-:-:S11]  /*1f60*/  UMOV UR31, UR26 ;  /* 0x0000001a001f7c82 */ /* 0x000fd60008000000 */
.L_x_39:
[----:B------:R-:W-:Y:S01]  /*1f70*/  ULEA UR17, UR31, UR4, 0x3 ;  /* 0x000000041f117291 */ /* 0x000fe2000f8e18ff */
[----:B--2---:R-:W-:Y:S01]  /*1f80*/  @P5 MOV R3, 0x8000 ;  /* 0x0000800000035802 */ /* 0x004fe20000000f00 */
[----:B-12---:R-:W-:Y:S10]  /*1f90*/  @P0 BRA `(.L_x_34) ;  /* 0x00000000000c0947 */ /* 0x006ff40003800000 */
[----:B------:R-:W-:-:S04]  /*1fa0*/  SHF.L.U32 R5, R15, 0x1f, RZ ;  /* 0x0000001f0f057819 */ /* 0x000fc800000006ff */
[----:B------:R-:W2:Y:S02]  /*1fb0*/  SYNCS.PHASECHK.TRANS64.TRYWAIT P0, [UR17+0x68], R5 ;  /* 0x00006805ff0075a7 */ /* 0x000ea40008001111 */
[----:B--2---:R-:W-:Y:S05]  /*1fc0*/  @!P0 BRA `(.L_x_35) ;  /* 0x0000007000188947 */ /* 0x004fea0003800000 */
.L_x_34:
[----:B------:R2:W-:Y:S01]  /*1fd0*/  @P5 SYNCS.ARRIVE.TRANS64 RZ, [UR17], R3 ;  /* 0x00000003ffff59a7 */ /* 0x0005e20008000011 */
[----:B------:R-:W-:-:S04]  /*1fe0*/  ULOP3.LUT UR8, UR25, 0x2, URZ, 0xfc, !UPT ;  /* 0x0000000219087892 */ /* 0x000fc8000f8efcff */
[----:B------:R-:W-:-:S09]  /*1ff0*/  UISETP.NE.AND UP0, UPT, UR8, 0x2, UPT ;  /* 0x000000020800788c */ /* 0x000fd2000bf05270 */
[----:B------:R-:W-:Y:S05]  /*2000*/  BRA.U UP0, `(.L_x_36) ;  /* 0x0000000100047547 */ /* 0x000fea000b800000 */
[----:B------:R-:W-:Y:S05]  /*2010*/  BPT.TRAP 0x1 ;  /* 0x000000040000795c */ /* 0x000fea0000300000 */
.L_x_36:
[----:B------:R-:W-:Y:S04]  /*2020*/  BSSY.RECONVERGENT B0, `(.L_x_37) ;  /* 0x0000003000007945 */ /* 0x000fe80003800200 */
[----:B------:R-:W-:Y:S05]  /*2030*/  @!P4 BRA `(.L_x_38) ;  /* 0x000000000004c947 */ /* 0x000fea0003800000 */
[----:B------:R-:W-:Y:S05]  /*2040*/  BPT.TRAP 0x1 ;  /* 0x000000040000795c */ /* 0x000fea0000300000 */
.L_x_38:
[----:B------:R-:W-:Y:S05]  /*2050*/  BSYNC.RECONVERGENT B0 ;  /* 0x0000000000007941 */ /* 0x000fea0003800200 */
.L_x_37:
[----:B------:R-:W-:Y:S02]  /*2060*/  UIADD3 UR26, UPT, UPT, UR31, 0x1, URZ ;  /* 0x000000011f1a7890 */ /* 0x000fe4000fffe0ff */
[----:B------:R-:W-:Y:S02]  /*2070*/  UIADD3 UR40, UP1, UPT, UR22, 0x80, URZ ;  /* 0x0000008016287890 */ /* 0x000fe4000ff3e0ff */
[----:B------:R-:W-:Y:S02]  /*2080*/  UISETP.NE.AND UP0, UPT, UR26, 0xd, UPT ;  /* 0x0000000d1a00788c */ /* 0x000fe4000bf05270 */
[----:B------:R-:W-:Y:S02]  /*2090*/  USHF.L.U32 UR10, UR28, 0x6, URZ ;  /* 0x000000061c0a7899 */ /* 0x000fe400080006ff */
[----:B------:R-:W-:Y:S02]  /*20a0*/  USEL UR9, URZ, 0x1, UP0 ;  /* 0x00000001ff097887 */ /* 0x000fe40008000000 */
[----:B------:R-:W-:-:S02]  /*20b0*/  USEL UR26, UR26, URZ, UP0 ;  /* 0x000000ff1a1a7287 */ /* 0x000fc40008000000 */
[----:B------:R-:W-:Y:S02]  /*20c0*/  UIADD3 UR38, UP0, UPT, UR22, 0x180, URZ ;  /* 0x0000018016267890 */ /* 0x000fe4000ff1e0ff */
[----:B------:R-:W-:Y:S01]  /*20d0*/  ULEA UR8, UR26, UR4, 0x3 ;  /* 0x000000041a087291 */ /* 0x000fe2000f8e18ff */
[----:B------:R-:W-:Y:S01]  /*20e0*/  LOP3.LUT R15, R15, UR9, RZ, 0x3c, !PT ;  /* 0x000000090f0f7c12 */ /* 0x000fe2000f8e3cff */
[----:B------:R-:W-:Y:S02]  /*20f0*/  ULOP3.LUT UR17, UR17, 0xfefffff8, URZ, 0xc0, !UPT ;  /* 0xfefffff811117892 */ /* 0x000fe4000f8ec0ff */
[----:B------:R-:W-:Y:S01]  /*2100*/  UIADD3 UR19, UPT, UPT, UR6, UR10, URZ ;  /* 0x0000000a06137290 */ /* 0x000fe2000fffe0ff */
[----:B-1----:R-:W-:Y:S01]  /*2110*/  SHF.L.U32 R2, R15, 0x1f, RZ ;  /* 0x0000001f0f027819 */ /* 0x002fe200000006ff */
[----:B------:R-:W-:Y:S02]  /*2120*/  UIADD3.X UR41, UPT, UPT, URZ, UR23, URZ, UP1, !UPT ;  /* 0x00000017ff297290 */ /* 0x000fe40008ffe4ff */
[----:B------:R-:W-:Y:S01]  /*2130*/  UPRMT UR30, URZ, 0x5410, UR5 ;  /* 0x00005410ff1e7896 */ /* 0x000fe20008000005 */
[----:B------:R4:W1:Y:S01]  /*2140*/  SYNCS.PHASECHK.TRANS64.TRYWAIT P0, [UR8+0x68], R2 ;  /* 0x00006802ff0075a7 */ /* 0x0008620008001108 */
[----:B------:R-:W-:-:S02]  /*2150*/  USHF.L.U32 UR8, UR31, 0xd, URZ ;  /* 0x0000000d1f087899 */ /* 0x000fc400080006ff */
[----:B------:R-:W-:Y:S02]  /*2160*/  UIADD3.X UR39, UPT, UPT, URZ, UR23, URZ, UP0, !UPT ;  /* 0x00000017ff277290 */ /* 0x000fe400087fe4ff */
[----:B------:R-:W-:Y:S02]  /*2170*/  ULEA UR16, UR7, UR8, 0x1 ;  /* 0x0000000807107291 */ /* 0x000fe4000f8e08ff */
[----:B------:R-:W-:Y:S02]  /*2180*/  UIADD3 UR8, UPT, UPT, UR4, 0x1e300, UR8 ;  /* 0x0001e30004087890 */ /* 0x000fe4000fffe008 */
[----:B------:R-:W-:Y:S01]  /*2190*/  UIADD3 UR16, UPT, UPT, UR4, 0x4300, UR16 ;  /* 0x0000430004107890 */ /* 0x000fe2000fffe010 */
[----:B------:R-:W-:Y:S01]  /*21a0*/  UMOV UR32, 0x0 ;  /* 0x0000000000207882 */ /* 0x000fe20000000000 */
[----:B------:R-:W-:Y:S01]  /*21b0*/  UMOV UR33, 0x10000000 ;  /* 0x1000000000217882 */ /* 0x000fe20000000000 */
[----:B------:R-:W-:Y:S01]  /*21c0*/  UMOV UR18, UR34 ;  /* 0x0000002200127c82 */ /* 0x000fe20008000000 */
[----:B------:R-:W-:Y:S01]  /*21d0*/  UMOV UR20, UR36 ;  /* 0x0000002400147c82 */ /* 0x000fe20008000000 */
[----:B------:R-:W-:Y:S01]  /*21e0*/  UMOV UR12, UR36 ;  /* 0x00000024000c7c82 */ /* 0x000fe20008000000 */
[----:B------:R-:W-:Y:S01]  /*21f0*/  UMOV UR9, UR17 ;  /* 0x0000001100097c82 */ /* 0x000fe20008000000 */
[----:B------:R-:W-:-:S02]  /*2200*/  UIADD3 UR28, UPT, UPT, UR28, 0x1, URZ ;  /* 0x000000011c1c7890 */ /* 0x000fc4000fffe0ff */
[----:B------:R4:W-:Y:S01]  /*2210*/  UTMALDG.3D.MULTICAST.2CTA [UR16], [UR40], UR30, desc[UR32] ;  /* 0x00002010280073b4 */ /* 0x0009e2000821181e */
[----:B------:R-:W-:Y:S01]  /*2220*/  UMOV UR31, UR26 ;  /* 0x0000001a001f7c82 */ /* 0x000fe20008000000 */
[----:B------:R-:W-:Y:S01]  /*2230*/  UISETP.NE.AND UP0, UPT, UR28, UR29, UPT ;  /* 0x0000001d1c00728c */ /* 0x000fe2000bf05270 */
[----:B------:R4:W-:Y:S08]  /*2240*/  UTMALDG.3D.2CTA [UR8], [UR38], desc[UR32] ;  /* 0x00002008260075b4 */ /* 0x0009f00008211000 */
[----:B----4-:R-:W-:Y:S05]  /*2250*/  BRA.U UP0, `(.L_x_39) ;  /* 0xfffffffd00447547 */ /* 0x010fea000b83ffff */
.L_x_33:
[----:B-1----:R-:W-:Y:S01]  /*2260*/  LEA R2, R14, UR4, 0x3 ;  /* 0x000000040e027c11 */ /* 0x002fe2000f8e18ff */
[----:B------:R-:W-:Y:S01]  /*2270*/  NOP ;  /* 0x0000000000007918 */ /* 0x000fe20000000000 */
[----:B--2---:R-:W-:Y:S02]  /*2280*/  SHF.L.U32 R3, R12, 0x1f, RZ ;  /* 0x0000001f0c037819 */ /* 0x004fe400000006ff */
[----:B------:R-:W-:Y:S02]  /*2290*/  LEA R4, R14, UR4, 0x4 ;  /* 0x000000040e047c11 */ /* 0x000fe4000f8e20ff */
[----:B------:R-:W1:Y:S02]  /*22a0*/  SYNCS.PHASECHK.TRANS64.TRYWAIT P0, [R2+URZ+0x120], R3 ;  /* 0x00012003020075a7 */ /* 0x000e6400080011ff */
[----:B-1----:R-:W-:Y:S05]  /*22b0*/  @!P0 BRA `(.L_x_40) ;  /* 0x0000006c00748947 */ /* 0x002fea0003800000 */
.L_x_162:
[----:B------:R-:W2:Y:S01]  /*22c0*/  LDS.128 R4, [R4+0x1b0] ;  /* 0x0001b00004047984 */ /* 0x000ea20000000c00 */
[----:B------:R-:W-:Y:S01]  /*22d0*/  ISETP.GE.AND P0, PT, R26, 0x1, PT ;  /* 0x000000011a00780c */ /* 0x000fe20003f06270 */
[----:B-1----:R-:W-:Y:S01]  /*22e0*/  VIADD R2, R2, 0x130 ;  /* 0x0000013002027836 */ /* 0x002fe20000000000 */
[----:B------:R-:W-:Y:S01]  /*22f0*/  @!PT LDS RZ, [RZ] ;  /* 0x00000000fffff984 */ /* 0x000fe20000000800 */
[----:B------:R-:W-:Y:S01]  /*2300*/  @!PT LDS RZ, [RZ] ;  /* 0x00000000fffff984 */ /* 0x000fe20000000800 */
[----:B------:R-:W-:Y:S01]  /*2310*/  @!PT LDS RZ, [RZ] ;  /* 0x00000000fffff984 */ /* 0x000fe20000000800 */
[----:B------:R-:W-:Y:S01]  /*2320*/  @!PT LDS RZ, [RZ] ;  /* 0x00000000fffff984 */ /* 0x000fe20000000800 */
[----:B------:R1:W-:Y:S06]  /*2330*/  MEMBAR.ALL.CTA ;  /* 0x0000000000007992 */ /* 0x0003ec0000008000 */
[----:B-1----:R-:W1:Y:S01]  /*2340*/  FENCE.VIEW.ASYNC.S ;  /* 0x00000000000073c6 */ /* 0x002e620000000000 */
[----:B------:R-:W-:-:S04]  /*2350*/  PRMT R2, RZ, 0x654, R2 ;  /* 0x00000654ff027816 */ /* 0x000fc80000000002 */
[----:B-1----:R1:W-:Y:S01]  /*2360*/  SYNCS.ARRIVE.TRANS64.RED.A1T0 RZ, [R2+URZ], RZ ;  /* 0x000000ff02ff79a7 */ /* 0x0023e200081004ff */
[----:B--2---:R-:W-:-:S13]  /*2370*/  LOP3.LUT P2, RZ, R6, 0x1, RZ, 0xc0, !PT ;  /* 0x0000000106ff7812 */ /* 0x004fda000784c0ff */
[----:B------:R-:W-:Y:S01]  /*2380*/  @P2 SHF.R.U32.HI R3, RZ, 0x10, R5 ;  /* 0x00000010ff032819 */ /* 0x000fe20000011605 */
[----:B------:R-:W-:Y:S01]  /*2390*/  VOTEU.ANY UP0, P2 ;  /* 0x0000000000ff7886 */ /* 0x000fe20001000100 */
[----:B------:R-:W-:Y:S02]  /*23a0*/  @P2 MOV R13, R4 ;  /* 0x00000004000d2202 */ /* 0x000fe40000000f00 */
[----:B------:R-:W-:Y:S02]  /*23b0*/  @P2 R2UR.BROADCAST UR8, R3 ;  /* 0x00000000030822ca */ /* 0x000fe400008e0000 */
[----:B------:R-:W-:-:S11]  /*23c0*/  @P2 LOP3.LUT R11, R5, 0xffff, RZ, 0xc0, !PT ;  /* 0x0000ffff050b2812 */ /* 0x000fd600078ec0ff */
[----:B------:R-:W-:Y:S01]  /*23d0*/  @UP0 UMOV UR36, UR8 ;  /* 0x0000000800240c82 */ /* 0x000fe20008000000 */
[----:B-1----:R-:W-:Y:S05]  /*23e0*/  @!P0 BRA `(.L_x_41) ;  /* 0x0000000000b88947 */ /* 0x002fea0003800000 */
[----:B------:R-:W3:Y:S01]  /*23f0*/  LDC.64 R4, c[0x0][0xb18] ;  /* 0x0002c600ff047b82 */ /* 0x000ee20000000a00 */
[----:B------:R-:W-:-:S07]  /*2400*/  ISETP.NE.AND P3, PT, R26, 0x1, PT ;  /* 0x000000011a00780c */ /* 0x000fce0003f65270 */
[----:B------:R-:W1:Y:S08]  /*2410*/  LDC.64 R6, c[0x0][0xb10] ;  /* 0x0002c400ff067b82 */ /* 0x000e700000000a00 */
[----:B------:R-:W2:Y:S08]  /*2420*/  LDC R17, c[0x0][0xb20] ;  /* 0x0002c800ff117b82 */ /* 0x000eb00000000800 */
[----:B------:R-:W4:Y:S01]  /*2430*/  LDC R18, c[0x0][0xb0c] ;  /* 0x0002c300ff127b82 */ /* 0x000f220000000800 */
[----:B---3--:R-:W-:Y:S01]  /*2440*/  IMAD.HI.U32 R22, R0, R5, RZ ;  /* 0x0000000500167227 */ /* 0x008fe200078e00ff */
[----:B------:R-:W-:-:S06]  /*2450*/  ISETP.NE.AND P0, PT, R4, 0x1, PT ;  /* 0x000000010400780c */ /* 0x000fcc0003f05270 */
[----:B------:R-:W3:Y:S01]  /*2460*/  LDC.64 R2, c[0x0][0xb28] ;  /* 0x0002ca00ff027b82 */ /* 0x000ee20000000a00 */
[----:B-1----:R-:W-:-:S04]  /*2470*/  IMAD.HI.U32 R20, R9, R6, RZ ;  /* 0x0000000609147227 */ /* 0x002fc800078e00ff */
[----:B------:R-:W-:Y:S01]  /*2480*/  IMAD.HI.U32 R24, R13, R6, RZ ;  /* 0x000000060d187227 */ /* 0x000fe200078e00ff */
[----:B------:R-:W-:Y:S02]  /*2490*/  SHF.R.U32.HI R20, RZ, R7, R20 ;  /* 0x00000007ff147219 */ /* 0x000fe40000011614 */
[----:B--2---:R-:W-:Y:S01]  /*24a0*/  SHF.R.U32.HI R19, RZ, R17, R22 ;  /* 0x00000011ff137219 */ /* 0x004fe20000011616 */
[----:B------:R-:W-:Y:S01]  /*24b0*/  IMAD.HI.U32 R22, R11, R5, RZ ;  /* 0x000000050b167227 */ /* 0x000fe200078e00ff */
[----:B------:R-:W-:Y:S02]  /*24c0*/  SHF.R.U32.HI R24, RZ, R7, R24 ;  /* 0x00000007ff187219 */ /* 0x000fe40000011618 */
[----:B------:R-:W-:Y:S02]  /*24d0*/  SEL R19, R0, R19, !P0 ;  /* 0x0000001300137207 */ /* 0x000fe40004000000 */
[----:B------:R-:W-:Y:S02]  /*24e0*/  SHF.R.U32.HI R22, RZ, R17, R22 ;  /* 0x00000011ff167219 */ /* 0x000fe40000011616 */
[----:B----4-:R-:W-:-:S02]  /*24f0*/  ISETP.NE.AND P1, PT, R18, 0x1, PT ;  /* 0x000000011200780c */ /* 0x010fc40003f25270 */
[----:B------:R-:W-:Y:S02]  /*2500*/  SEL R5, R11, R22, !P0 ;  /* 0x000000160b057207 */ /* 0x000fe40004000000 */
[----:B------:R-:W-:Y:S02]  /*2510*/  SEL R21, R9, R20, !P1 ;  /* 0x0000001409157207 */ /* 0x000fe40004800000 */
[----:B------:R-:W-:Y:S01]  /*2520*/  SEL R7, R13, R24, !P1 ;  /* 0x000000180d077207 */ /* 0x000fe20004800000 */
[----:B---3--:R-:W-:Y:S01]  /*2530*/  IMAD.HI.U32 R20, R19, R2, RZ ;  /* 0x0000000213147227 */ /* 0x008fe200078e00ff */
[----:B------:R-:W-:-:S03]  /*2540*/  IADD3 R17, PT, PT, -R5, RZ, RZ ;  /* 0x000000ff05117210 */ /* 0x000fc60007ffe1ff */
        /* <DEDUP_REMOVED lines=11> */
[----:B------:R-:W-:-:S04]  /*2600*/  @!P0 IMAD.HI.U32 R20, R7, R2, RZ ;  /* 0x0000000207148227 */ /* 0x000fc800078e00ff */
[----:B------:R-:W-:Y:S01]  /*2610*/  IMAD.MOV R2, RZ, RZ, -R6 ;  /* 0x000000ffff027224 */ /* 0x000fe200078e0a06 */
[----:B------:R-:W-:-:S03]  /*2620*/  @!P0 SHF.R.U32.HI R20, RZ, R3, R20 ;  /* 0x00000003ff148219 */ /* 0x000fc60000011614 */
[----:B------:R-:W-:Y:S01]  /*2630*/  IMAD R2, R26, R2, R5 ;  /* 0x000000021a027224 */ /* 0x000fe200078e0205 */
        /* <DEDUP_REMOVED lines=9> */
.L_x_41:
[----:B------:R-:W1:Y:S02]  /*26d0*/  LDCU UR8, c[0x0][0xb30] ;  /* 0x00016600ff0877ac */ /* 0x000e640008000800 */
[----:B-1----:R-:W-:-:S09]  /*26e0*/  UISETP.NE.AND UP0, UPT, UR8, 0x1, UPT ;  /* 0x000000010800788c */ /* 0x002fd2000bf05270 */
[----:B------:R-:W-:Y:S05]  /*26f0*/  BRA.U UP0, `(.L_x_42) ;  /* 0x0000000100407547 */ /* 0x000fea000b800000 */
[----:B------:R-:W1:Y:S08]  /*2700*/  LDC.64 R4, c[0x0][0xb10] ;  /* 0x0002c400ff047b82 */ /* 0x000e700000000a00 */
[----:B------:R-:W2:Y:S08]  /*2710*/  LDC.64 R2, c[0x0][0xb18] ;  /* 0x0002c600ff027b82 */ /* 0x000eb00000000a00 */
[----:B------:R-:W4:Y:S08]  /*2720*/  LDC R6, c[0x0][0xb20] ;  /* 0x0002c800ff067b82 */ /* 0x000f300000000800 */
[----:B------:R-:W3:Y:S01]  /*2730*/  LDC R18, c[0x0][0xb0c] ;  /* 0x0002c300ff127b82 */ /* 0x000ee20000000800 */
[----:B-1----:R-:W-:-:S05]  /*2740*/  IMAD.HI.U32 R4, R13, R4, RZ ;  /* 0x000000040d047227 */ /* 0x002fca00078e00ff */
[----:B------:R-:W-:Y:S01]  /*2750*/  SHF.R.U32.HI R4, RZ, R5, R4 ;  /* 0x00000005ff047219 */ /* 0x000fe20000011604 */
[----:B--2---:R-:W-:Y:S01]  /*2760*/  IMAD.HI.U32 R3, R11, R3, RZ ;  /* 0x000000030b037227 */ /* 0x004fe200078e00ff */
[----:B------:R-:W-:-:S04]  /*2770*/  ISETP.NE.AND P0, PT, R2, 0x1, PT ;  /* 0x000000010200780c */ /* 0x000fc80003f05270 */
[----:B----4-:R-:W-:-:S04]  /*2780*/  SHF.R.U32.HI R6, RZ, R6, R3 ;  /* 0x00000006ff067219 */ /* 0x010fc80000011603 */
[----:B------:R-:W-:Y:S02]  /*2790*/  SEL R3, R11, R6, !P0 ;  /* 0x000000060b037207 */ /* 0x000fe40004000000 */
[----:B---3--:R-:W-:-:S04]  /*27a0*/  ISETP.NE.AND P1, PT, R18, 0x1, PT ;  /* 0x000000011200780c */ /* 0x008fc80003f25270 */
[----:B------:R-:W-:-:S05]  /*27b0*/  SEL R4, R13, R4, !P1 ;  /* 0x000000040d047207 */ /* 0x000fca0004800000 */
[----:B------:R-:W-:Y:S02]  /*27c0*/  IMAD.IADD R5, R3, 0x1, -R4 ;  /* 0x0000000103057824 */ /* 0x000fe400078e0a04 */
[----:B------:R-:W-:Y:S02]  /*27d0*/  IMAD.IADD R3, R4, 0x1, -R3 ;  /* 0x0000000104037824 */ /* 0x000fe400078e0a03 */
[----:B------:R-:W-:Y:S02]  /*27e0*/  IMAD R13, R5, R18, R13 ;  /* 0x00000012050d7224 */ /* 0x000fe400078e020d */
[----:B------:R-:W-:-:S07]  /*27f0*/  IMAD R11, R3, R2, R11 ;  /* 0x00000002030b7224 */ /* 0x000fce00078e020b */
.L_x_42:
[----:B------:R-:W-:Y:S01]  /*2800*/  VIADD R14, R14, 0x1 ;  /* 0x000000010e0e7836 */ /* 0x000fe20000000000 */
[----:B------:R-:W-:Y:S01]  /*2810*/  PLOP3.LUT P1, PT, PT, PT, PT, 0x80, 0x8 ;  /* 0x000000000008781c */ /* 0x000fe20003f2f070 */
[----:B------:R-:W-:Y:S02]  /*2820*/  IMAD.IADD R37, R13, 0x1, R60 ;  /* 0x000000010d257824 */ /* 0x000fe400078e023c */
[----:B------:R-:W-:Y:S01]  /*2830*/  IMAD.IADD R34, R11, 0x1, R58 ;  /* 0x000000010b227824 */ /* 0x000fe200078e023a */
[----:B------:R-:W-:-:S04]  /*2840*/  ISETP.NE.AND P0, PT, R14, 0x2, PT ;  /* 0x000000020e00780c */ /* 0x000fc80003f05270 */
[----:B------:R-:W-:Y:S02]  /*2850*/  SEL R3, RZ, 0x1, P0 ;  /* 0x00000001ff037807 */ /* 0x000fe40000000000 */
[----:B------:R-:W-:Y:S02]  /*2860*/  SEL R14, R14, RZ, P0 ;  /* 0x000000ff0e0e7207 */ /* 0x000fe40000000000 */
[----:B------:R-:W-:Y:S01]  /*2870*/  LOP3.LUT R12, R12, R3, RZ, 0x3c, !PT ;  /* 0x000000030c0c7212 */ /* 0x000fe200078e3cff */
[----:B------:R-:W-:Y:S06]  /*2880*/  @P2 BRA `(.L_x_43) ;  /* 0xfffffff000502947 */ /* 0x000fec000383ffff */
[----:B------:R-:W-:Y:S01]  /*2890*/  UIADD3 UR4, UPT, UPT, UR4, 0x68, URZ ;  /* 0x0000006804047890 */ /* 0x000fe2000fffe0ff */
[----:B------:R-:W-:-:S03]  /*28a0*/  SHF.L.U32 R3, R15, 0x1f, RZ ;  /* 0x0000001f0f037819 */ /* 0x000fc600000006ff */
[----:B------:R-:W-:-:S09]  /*28b0*/  ULEA UR5, UR26, UR4, 0x3 ;  /* 0x000000041a057291 */ /* 0x000fd2000f8e18ff */
[----:B------:R-:W1:Y:S02]  /*28c0*/  SYNCS.PHASECHK.TRANS64.TRYWAIT P0, [UR5], R3 ;  /* 0x00000003ff0075a7 */ /* 0x000e640008001105 */
[----:B-1----:R-:W-:Y:S05]  /*28d0*/  @!P0 BRA `(.L_x_44) ;  /* 0x0000006800008947 */ /* 0x002fea0003800000 */
.L_x_164:
[----:B------:R-:W-:-:S04]  /*28e0*/  UIADD3 UR6, UPT, UPT, UR26, 0x1, URZ ;  /* 0x000000011a067890 */ /* 0x000fc8000fffe0ff */
[----:B------:R-:W-:-:S04]  /*28f0*/  UISETP.NE.AND UP0, UPT, UR6, 0xd, UPT ;  /* 0x0000000d0600788c */ /* 0x000fc8000bf05270 */
[----:B------:R-:W-:Y:S02]  /*2900*/  USEL UR7, URZ, 0x1, UP0 ;  /* 0x00000001ff077887 */ /* 0x000fe40008000000 */
[----:B------:R-:W-:-:S04]  /*2910*/  USEL UR6, UR6, URZ, UP0 ;  /* 0x000000ff06067287 */ /* 0x000fc80008000000 */
[----:B------:R-:W-:Y:S01]  /*2920*/  ULEA UR5, UR6, UR4, 0x3 ;  /* 0x0000000406057291 */ /* 0x000fe2000f8e18ff */
[----:B------:R-:W-:-:S04]  /*2930*/  LOP3.LUT R2, R15, UR7, RZ, 0x3c, !PT ;  /* 0x000000070f027c12 */ /* 0x000fc8000f8e3cff */
[----:B-1----:R-:W-:-:S04]  /*2940*/  SHF.L.U32 R3, R2, 0x1f, RZ ;  /* 0x0000001f02037819 */ /* 0x002fc800000006ff */
[----:B------:R-:W1:Y:S02]  /*2950*/  SYNCS.PHASECHK.TRANS64.TRYWAIT P0, [UR5], R3 ;  /* 0x00000003ff0075a7 */ /* 0x000e640008001105 */
[----:B-1----:R-:W-:Y:S05]  /*2960*/  @!P0 BRA `(.L_x_45) ;  /* 0x0000006400f48947 */ /* 0x002fea0003800000 */
.L_x_166:
        /* <DEDUP_REMOVED lines=9> */
.L_x_168:
        /* <DEDUP_REMOVED lines=9> */
.L_x_170:
        /* <DEDUP_REMOVED lines=9> */
.L_x_172:
        /* <DEDUP_REMOVED lines=9> */
.L_x_174:
        /* <DEDUP_REMOVED lines=9> */
.L_x_176:
        /* <DEDUP_REMOVED lines=9> */
.L_x_178:
        /* <DEDUP_REMOVED lines=9> */
.L_x_180:
        /* <DEDUP_REMOVED lines=9> */
.L_x_182:
        /* <DEDUP_REMOVED lines=9> */
.L_x_184:
        /* <DEDUP_REMOVED lines=9> */
.L_x_186:
[----:B------:R-:W-:-:S04]  /*2f10*/  UIADD3 UR6, UPT, UPT, UR6, 0x1, URZ ;  /* 0x0000000106067890 */ /* 0x000fc8000fffe0ff */
[----:B------:R-:W-:-:S04]  /*2f20*/  UISETP.NE.AND UP0, UPT, UR6, 0xd, UPT ;  /* 0x0000000d0600788c */ /* 0x000fc8000bf05270 */
[----:B------:R-:W-:Y:S02]  /*2f30*/  USEL UR5, URZ, 0x1, UP0 ;  /* 0x00000001ff057887 */ /* 0x000fe40008000000 */
[----:B------:R-:W-:-:S04]  /*2f40*/  USEL UR6, UR6, URZ, UP0 ;  /* 0x000000ff06067287 */ /* 0x000fc80008000000 */
[----:B------:R-:W-:Y:S01]  /*2f50*/  ULEA UR6, UR6, UR4, 0x3 ;  /* 0x0000000406067291 */ /* 0x000fe2000f8e18ff */
[----:B-1----:R-:W-:-:S04]  /*2f60*/  LOP3.LUT R3, R2, UR5, RZ, 0x3c, !PT ;  /* 0x0000000502037c12 */ /* 0x002fc8000f8e3cff */
[----:B------:R-:W-:Y:S01]  /*2f70*/  SHF.L.U32 R3, R3, 0x1f, RZ ;  /* 0x0000001f03037819 */ /* 0x000fe200000006ff */
[----:B---3--:R-:W-:-:S07]  /*2f80*/  IMAD.U32 R0, RZ, RZ, UR6 ;  /* 0x00000006ff007e24 */ /* 0x008fce000f8e00ff */
.L_x_56:
[----:B-1----:R1:W2:Y:S02]  /*2f90*/  SYNCS.PHASECHK.TRANS64.TRYWAIT P0, [R0+URZ], R3 ;  /* 0x00000003000075a7 */ /* 0x0022a400080011ff */
[----:B--2---:R-:W-:Y:S05]  /*2fa0*/  @!P0 NANOSLEEP.SYNCS 0x989680 ;  /* 0x009896800000895d */ /* 0x004fea0003900000 */
[----:B------:R-:W2:Y:S02]  /*2fb0*/  @!P0 SYNCS.PHASECHK.TRANS64 P0, [R0+URZ], R3 ;  /* 0x00000003000085a7 */ /* 0x000ea400080010ff */
[----:B--2---:R-:W-:Y:S05]  /*2fc0*/  @P0 EXIT ;  /* 0x000000000000094d */ /* 0x004fea0003800000 */
[----:B------:R-:W-:Y:S05]  /*2fd0*/  BRA `(.L_x_56) ;  /* 0xfffffffc00ec7947 */ /* 0x000fea000383ffff */
.L_x_23:
[----:B------:R-:W-:-:S04]  /*2fe0*/  UISETP.NE.AND UP0, UPT, UR37, URZ, UPT ;  /* 0x000000ff2500728c */ /* 0x000fc8000bf05270 */
[----:B------:R-:W-:-:S09]  /*2ff0*/  UISETP.NE.OR UP0, UPT, UR10, 0x1, UP0 ;  /* 0x000000010a00788c */ /* 0x000fd20008705670 */
[----:B------:R-:W-:Y:S05]  /*3000*/  BRA.U UP0, `(.L_x_57) ;  /* 0x00000005004c7547 */ /* 0x000fea000b800000 */
[----:B------:R-:W-:Y:S01]  /*3010*/  HFMA2 R11, -RZ, RZ, 0, 0 ;  /* 0x00000000ff0b7431 */ /* 0x000fe200000001ff */
[----:B------:R-:W-:Y:S01]  /*3020*/  ISETP.GE.U32.AND P2, PT, R10, 0x4, PT ;  /* 0x000000040a00780c */ /* 0x000fe20003f46070 */
[----:B------:R-:W-:Y:S01]  /*3030*/  IMAD.MOV.U32 R12, RZ, RZ, 0x1 ;  /* 0x00000001ff0c7424 */ /* 0x000fe200078e00ff */
[----:B------:R-:W-:Y:S01]  /*3040*/  CS2R R8, SRZ ;  /* 0x0000000000087805 */ /* 0x000fe2000001ff00 */
[----:B------:R-:W-:Y:S01]  /*3050*/  IMAD.MOV.U32 R3, RZ, RZ, RZ ;  /* 0x000000ffff037224 */ /* 0x000fe200078e00ff */
[----:B------:R-:W-:Y:S01]  /*3060*/  UMOV UR4, 0x400 ;  /* 0x0000040000047882 */ /* 0x000fe20000000000 */
[----:B------:R-:W-:Y:S01]  /*3070*/  UMOV UR6, URZ ;  /* 0x000000ff00067c82 */ /* 0x000fe20008000000 */
[----:B------:R-:W-:-:S12]  /*3080*/  ULEA UR37, UR37, UR4, 0x18 ;  /* 0x0000000425257291 */ /* 0x000fd8000f8ec0ff */
.L_x_61:
[----:B------:R-:W-:Y:S02]  /*3090*/  LEA R0, R3, UR37, 0x3 ;  /* 0x0000002503007c11 */ /* 0x000fe4000f8e18ff */
[----:B------:R-:W-:-:S03]  /*30a0*/  SHF.L.U32 R5, R8, 0x1f, RZ ;  /* 0x0000001f08057819 */ /* 0x000fc600000006ff */
[----:B------:R-:W-:Y:S01]  /*30b0*/  VIADD R4, R0, 0x190 ;  /* 0x0000019000047836 */ /* 0x000fe20000000000 */
[----:B------:R-:W1:Y:S02]  /*30c0*/  SYNCS.PHASECHK.TRANS64.TRYWAIT P0, [R0+URZ+0x180], R5 ;  /* 0x00018005000075a7 */ /* 0x000e6400080011ff */
[----:B-1----:R-:W-:Y:S05]  /*30d0*/  @!P0 BRA `(.L_x_58) ;  /* 0x0000006400208947 */ /* 0x002fea0003800000 */
.L_x_187:
[----:B------:R-:W-:Y:S01]  /*30e0*/  ULEA UR5, UR6, UR37, 0x3 ;  /* 0x0000002506057291 */ /* 0x000fe2000f8e18ff */
[----:B------:R-:W-:Y:S01]  /*30f0*/  PRMT R4, RZ, 0x654, R4 ;  /* 0x00000654ff047816 */ /* 0x000fe20000000004 */
[----:B-1----:R-:W-:Y:S01]  /*3100*/  @!P2 IMAD.MOV.U32 R5, RZ, RZ, 0x10 ;  /* 0x00000010ff05a424 */ /* 0x002fe200078e00ff */
[----:B------:R-:W-:Y:S01]  /*3110*/  SHF.L.U32 R7, R12, 0x1f, RZ ;  /* 0x0000001f0c077819 */ /* 0x000fe200000006ff */
[----:B------:R-:W-:Y:S01]  /*3120*/  UIADD3 UR4, UPT, UPT, UR5, 0x120, URZ ;  /* 0x0000012005047890 */ /* 0x000fe2000fffe0ff */
[----:B------:R1:W-:Y:S05]  /*3130*/  SYNCS.ARRIVE.TRANS64.RED.A1T0 RZ, [R4+URZ], RZ ;  /* 0x000000ff04ff79a7 */ /* 0x0003ea00081004ff */
[----:B------:R-:W-:Y:S01]  /*3140*/  IMAD.U32 R13, RZ, RZ, UR4 ;  /* 0x00000004ff0d7e24 */ /* 0x000fe2000f8e00ff */
[----:B------:R-:W2:Y:S04]  /*3150*/  SYNCS.PHASECHK.TRANS64.TRYWAIT P0, [UR5+0x130], R7 ;  /* 0x00013007ff0075a7 */ /* 0x000ea80008001105 */
[----:B------:R-:W-:Y:S01]  /*3160*/  PRMT R13, R10, 0x654, R13 ;  /* 0x000006540a0d7816 */ /* 0x000fe2000000000d */
[----:B-12---:R-:W-:Y:S06]  /*3170*/  @!P0 BRA `(.L_x_59) ;  /* 0x00000064000c8947 */ /* 0x006fec0003800000 */
.L_x_189:
[----:B------:R-:W-:Y:S01]  /*3180*/  ULEA UR4, UR6, UR37, 0x4 ;  /* 0x0000002506047291 */ /* 0x000fe2000f8e20ff */
[----:B------:R-:W-:Y:S01]  /*3190*/  SEL R2, R13, R2, !P2 ;  /* 0x000000020d027207 */ /* 0x000fe20005000000 */
[----:B------:R-:W-:Y:S01]  /*31a0*/  UIADD3 UR5, UPT, UPT, UR5, 0x120, URZ ;  /* 0x0000012005057890 */ /* 0x000fe2000fffe0ff */
[----:B-1----:R-:W-:Y:S01]  /*31b0*/  LEA R0, R11, UR37, 0x3 ;  /* 0x000000250b007c11 */ /* 0x002fe2000f8e18ff */
[----:B------:R-:W-:Y:S01]  /*31c0*/  UIADD3 UR4, UPT, UPT, UR4, 0x1b0, URZ ;  /* 0x000001b004047890 */ /* 0x000fe2000fffe0ff */
[----:B------:R1:W-:Y:S01]  /*31d0*/  @!P2 SYNCS.ARRIVE.TRANS64.RED RZ, [R2+URZ], R5 ;  /* 0x0000000502ffa9a7 */ /* 0x0003e200080004ff */
[----:B------:R-:W-:Y:S01]  /*31e0*/  UIADD3 UR6, UPT, UPT, UR6, 0x1, URZ ;  /* 0x0000000106067890 */ /* 0x000fe2000fffe0ff */
[----:B------:R-:W-:-:S03]  /*31f0*/  VIADD R3, R3, 0x1 ;  /* 0x0000000103037836 */ /* 0x000fc60000000000 */
[----:B------:R-:W-:Y:S02]  /*3200*/  UISETP.NE.AND UP0, UPT, UR6, 0x2, UPT ;  /* 0x000000020600788c */ /* 0x000fe4000bf05270 */
[----:B------:R-:W-:Y:S01]  /*3210*/  ISETP.NE.AND P0, PT, R3, 0x2, PT ;  /* 0x000000020300780c */ /* 0x000fe20003f05270 */
[----:B------:R-:W-:Y:S06]  /*3220*/  UGETNEXTWORKID.BROADCAST [UR4], [UR5] ;  /* 0x00000000040073ca */ /* 0x000fec0008000100 */
[----:B------:R-:W-:Y:S02]  /*3230*/  USEL UR4, URZ, 0x1, UP0 ;  /* 0x00000001ff047887 */ /* 0x000fe40008000000 */
[----:B------:R-:W-:-:S04]  /*3240*/  USEL UR6, UR6, URZ, UP0 ;  /* 0x000000ff06067287 */ /* 0x000fc80008000000 */
[----:B------:R-:W-:Y:S02]  /*3250*/  LOP3.LUT R12, R12, UR4, RZ, 0x3c, !PT ;  /* 0x000000040c0c7c12 */ /* 0x000fe4000f8e3cff */
[----:B-1----:R-:W-:-:S04]  /*3260*/  SHF.L.U32 R5, R9, 0x1f, RZ ;  /* 0x0000001f09057819 */ /* 0x002fc800000006ff */
[----:B------:R-:W1:Y:S02]  /*3270*/  SYNCS.PHASECHK.TRANS64.TRYWAIT P1, [R0+URZ+0x120], R5 ;  /* 0x00012005000075a7 */ /* 0x000e6400080211ff */
[----:B-1----:R-:W-:Y:S05]  /*3280*/  @!P1 BRA `(.L_x_60) ;  /* 0x0000006000e09947 */ /* 0x002fea0003800000 */
.L_x_190:
[----:B------:R-:W-:Y:S01]  /*3290*/  LEA R4, R11, UR37, 0x4 ;  /* 0x000000250b047c11 */ /* 0x000fe2000f8e20ff */
[----:B-1----:R-:W-:Y:S01]  /*32a0*/  VIADD R0, R0, 0x130 ;  /* 0x0000013000007836 */ /* 0x002fe20000000000 */
[----:B------:R-:W-:Y:S01]  /*32b0*/  SEL R3, R3, RZ, P0 ;  /* 0x000000ff03037207 */ /* 0x000fe20000000000 */
[----:B------:R-:W-:-:S03]  /*32c0*/  VIADD R11, R11, 0x1 ;  /* 0x000000010b0b7836 */ /* 0x000fc60000000000 */
[----:B------:R-:W1:Y:S01]  /*32d0*/  LDS.128 R4, [R4+0x1b0] ;  /* 0x0001b00004047984 */ /* 0x000e620000000c00 */
[----:B------:R-:W-:Y:S02]  /*32e0*/  PRMT R0, RZ, 0x654, R0 ;  /* 0x00000654ff007816 */ /* 0x000fe40000000000 */
[C---:B------:R-:W-:Y:S01]  /*32f0*/  ISETP.NE.AND P1, PT, R11.reuse, 0x2, PT ;  /* 0x000000020b00780c */ /* 0x040fe20003f25270 */
[----:B------:R-:W-:Y:S01]  /*3300*/  @!PT LDS RZ, [RZ] ;  /* 0x00000000fffff984 */ /* 0x000fe20000000800 */
[----:B------:R-:W-:Y:S01]  /*3310*/  @!PT LDS RZ, [RZ] ;  /* 0x00000000fffff984 */ /* 0x000fe20000000800 */
[----:B------:R-:W-:Y:S01]  /*3320*/  @!PT LDS RZ, [RZ] ;  /* 0x00000000fffff984 */ /* 0x000fe20000000800 */
[----:B------:R-:W-:Y:S01]  /*3330*/  @!PT LDS RZ, [RZ] ;  /* 0x00000000fffff984 */ /* 0x000fe20000000800 */
[----:B------:R2:W-:Y:S06]  /*3340*/  MEMBAR.ALL.CTA ;  /* 0x0000000000007992 */ /* 0x0005ec0000008000 */
[----:B--2---:R-:W2:Y:S01]  /*3350*/  FENCE.VIEW.ASYNC.S ;  /* 0x00000000000073c6 */ /* 0x004ea20000000000 */
[----:B------:R-:W-:Y:S01]  /*3360*/  SEL R11, R11, RZ, P1 ;  /* 0x000000ff0b0b7207 */ /* 0x000fe20000800000 */
[----:B--2---:R2:W-:Y:S01]  /*3370*/  SYNCS.ARRIVE.TRANS64.RED.A1T0 RZ, [R0+URZ], RZ ;  /* 0x000000ff00ff79a7 */ /* 0x0045e200081004ff */
[----:B-1----:R-:W-:-:S02]  /*3380*/  LOP3.LUT P3, RZ, R6, 0x1, RZ, 0xc0, !PT ;  /* 0x0000000106ff7812 */ /* 0x002fc4000786c0ff */
[----:B------:R-:W-:-:S04]  /*3390*/  SEL R5, RZ, 0x1, P0 ;  /* 0x00000001ff057807 */ /* 0x000fc80000000000 */
[----:B------:R-:W-:Y:S02]  /*33a0*/  LOP3.LUT R8, R8, R5, RZ, 0x3c, !PT ;  /* 0x0000000508087212 */ /* 0x000fe400078e3cff */
[----:B--2---:R-:W-:-:S04]  /*33b0*/  SEL R0, RZ, 0x1, P1 ;  /* 0x00000001ff007807 */ /* 0x004fc80000800000 */
[----:B------:R-:W-:Y:S01]  /*33c0*/  LOP3.LUT R9, R9, R0, RZ, 0x3c, !PT ;  /* 0x0000000009097212 */ /* 0x000fe200078e3cff */
[----:B------:R-:W-:Y:S06]  /*33d0*/  @P3 BRA `(.L_x_61) ;  /* 0xfffffffc002c3947 */ /* 0x000fec000383ffff */
[----:B------:R-:W-:Y:S01]  /*33e0*/  ULEA UR5, UR6, UR37, 0x3 ;  /* 0x0000002506057291 */ /* 0x000fe2000f8e18ff */
[----:B------:R-:W-:-:S08]  /*33f0*/  SHF.L.U32 R3, R12, 0x1f, RZ ;  /* 0x0000001f0c037819 */ /* 0x000fd000000006ff */
[----:B------:R-:W1:Y:S02]  /*3400*/  SYNCS.PHASECHK.TRANS64 P0, [UR5+0x130], R3 ;  /* 0x00013003ff0075a7 */ /* 0x000e640008001005 */
[----:B-1----:R-:W-:Y:S05]  /*3410*/  @P0 BRA `(.L_x_62) ;  /* 0x0000000000080947 */ /* 0x002fea0003800000 */
[----:B------:R-:W1:Y:S02]  /*3420*/  SYNCS.PHASECHK.TRANS64.TRYWAIT P0, [UR5+0x130], R3 ;  /* 0x00013003ff0075a7 */ /* 0x000e640008001105 */
[----:B-1----:R-:W-:Y:S05]  /*3430*/  @!P0 BRA `(.L_x_63) ;  /* 0x0000006000888947 */ /* 0x002fea0003800000 */
.L_x_62:
[----:B------:R-:W-:-:S04]  /*3440*/  UIADD3 UR4, UPT, UPT, UR6, 0x1, URZ ;  /* 0x0000000106047890 */ /* 0x000fc8000fffe0ff */
[----:B------:R-:W-:-:S04]  /*3450*/  UISETP.NE.AND UP0, UPT, UR4, 0x2, UPT ;  /* 0x000000020400788c */ /* 0x000fc8000bf05270 */
[----:B------:R-:W-:Y:S02]  /*3460*/  USEL UR7, URZ, 0x1, UP0 ;  /* 0x00000001ff077887 */ /* 0x000fe40008000000 */
[----:B------:R-:W-:-:S04]  /*3470*/  USEL UR4, UR4, URZ, UP0 ;  /* 0x000000ff04047287 */ /* 0x000fc80008000000 */
[----:B------:R-:W-:Y:S01]  /*3480*/  ULEA UR4, UR4, UR37, 0x3 ;  /* 0x0000002504047291 */ /* 0x000fe2000f8e18ff */
[----:B-1----:R-:W-:-:S04]  /*3490*/  LOP3.LUT R3, R12, UR7, RZ, 0x3c, !PT ;  /* 0x000000070c037c12 */ /* 0x002fc8000f8e3cff */
[----:B------:R-:W-:-:S04]  /*34a0*/  SHF.L.U32 R0, R3, 0x1f, RZ ;  /* 0x0000001f03007819 */ /* 0x000fc800000006ff */
[----:B------:R-:W1:Y:S02]  /*34b0*/  SYNCS.PHASECHK.TRANS64 P0, [UR4+0x130], R0 ;  /* 0x00013000ff0075a7 */ /* 0x000e640008001004 */
[----:B-1----:R-:W-:Y:S05]  /*34c0*/  @P0 EXIT ;  /* 0x000000000000094d */ /* 0x002fea0003800000 */
[----:B------:R-:W-:Y:S02]  /*34d0*/  SHF.L.U32 R3, R3, 0x1f, RZ ;  /* 0x0000001f03037819 */ /* 0x000fe400000006ff */
[----:B------:R-:W-:-:S07]  /*34e0*/  MOV R0, UR4 ;  /* 0x0000000400007c02 */ /* 0x000fce0008000f00 */
.L_x_64:
[----:B-1----:R1:W2:Y:S02]  /*34f0*/  SYNCS.PHASECHK.TRANS64.TRYWAIT P0, [R0+URZ+0x130], R3 ;  /* 0x00013003000075a7 */ /* 0x0022a400080011ff */
[----:B--2---:R-:W-:Y:S05]  /*3500*/  @!P0 NANOSLEEP.SYNCS 0x989680 ;  /* 0x009896800000895d */ /* 0x004fea0003900000 */
[----:B------:R-:W2:Y:S02]  /*3510*/  @!P0 SYNCS.PHASECHK.TRANS64 P0, [R0+URZ+0x130], R3 ;  /* 0x00013003000085a7 */ /* 0x000ea400080010ff */
[----:B--2---:R-:W-:Y:S05]  /*3520*/  @P0 EXIT ;  /* 0x000000000000094d */ /* 0x004fea0003800000 */
[----:B------:R-:W-:Y:S05]  /*3530*/  BRA `(.L_x_64) ;  /* 0xfffffffc00ec7947 */ /* 0x000fea000383ffff */
.L_x_57:
[----:B------:R-:W-:Y:S05]  /*3540*/  BRA.U UP3, `(.L_x_65) ;  /* 0x0000001103d47547 */ /* 0x000fea000b800000 */
[----:B------:R-:W-:Y:S01]  /*3550*/  UMOV UR4, 0x40 ;  /* 0x0000004000047882 */ /* 0x000fe20000000000 */
[----:B------:R-:W-:Y:S01]  /*3560*/  NOP ;  /* 0x0000000000007918 */ /* 0x000fe20000000000 */
[----:B------:R-:W-:Y:S01]  /*3570*/  ULEA UR4, UR37, UR4, 0x18 ;  /* 0x0000000425047291 */ /* 0x000fe2000f8ec0ff */
[----:B------:R-:W-:Y:S02]  /*3580*/  UMOV UR5, 0x400 ;  /* 0x0000040000057882 */ /* 0x000fe40000000000 */
[----:B------:R-:W-:-:S06]  /*3590*/  ULEA UR37, UR37, UR5, 0x18 ;  /* 0x0000000525257291 */ /* 0x000fcc000f8ec0ff */
[----:B------:R-:W1:Y:S02]  /*35a0*/  LDS.U8 R2, [UR4+0x1c] ;  /* 0x00001c04ff027984 */ /* 0x000e640008000000 */
[----:B-1----:R-:W-:-:S13]  /*35b0*/  ISETP.NE.AND P0, PT, R2, RZ, PT ;  /* 0x000000ff0200720c */ /* 0x002fda0003f05270 */
[----:B------:R-:W-:Y:S05]  /*35c0*/  @P0 BRA `(.L_x_66) ;  /* 0x0000000400080947 */ /* 0x000fea0003800000 */
[----:B------:R-:W-:Y:S02]  /*35d0*/  UISETP.NE.U32.AND UP0, UPT, UR9, 0x1, UPT ;  /* 0x000000010900788c */ /* 0x000fe4000bf05070 */
[----:B------:R-:W-:-:S07]  /*35e0*/  UIADD3 UR6, UPT, UPT, UR4, 0x8, URZ ;  /* 0x0000000804067890 */ /* 0x000fce000fffe0ff */
[----:B------:R-:W-:Y:S05]  /*35f0*/  BRA.U !UP0, `(.L_x_67) ;  /* 0x00000001089c7547 */ /* 0x000fea000b800000 */
[----:B------:R-:W-:Y:S01]  /*3600*/  ELECT P0, URZ, PT ;  /* 0x0000000000ff782f */ /* 0x000fe20003800000 */
[----:B------:R-:W-:-:S12]  /*3610*/  BSSY B0, `(.L_x_67) ;  /* 0x0000025000007945 */ /* 0x000fd80003800000 */
[----:B------:R-:W-:Y:S05]  /*3620*/  @!P0 BRA `(.L_x_68) ;  /* 0x00000000008c8947 */ /* 0x000fea0003800000 */
[----:B------:R-:W-:-:S05]  /*3630*/  UMOV UR5, 0x10 ;  /* 0x0000001000057882 */ /* 0x000fca0000000000 */
[----:B------:R-:W-:Y:S04]  /*3640*/  DEPBAR.LE SB1, 0x36 ;  /* 0x00009d800000791a */ /* 0x000fe80000000000 */
[----:B------:R-:W1:Y:S02]  /*3650*/  UTCATOMSWS.2CTA.FIND_AND_SET.ALIGN UP1, UR5, UR5 ;  /* 0x00000005000575e3 */ /* 0x000e640008220800 */
[----:B-1----:R-:W-:Y:S01]  /*3660*/  MOV R11, UR5 ;  /* 0x00000005000b7c02 */ /* 0x002fe20008000f00 */
[----:B------:R-:W-:Y:S06]  /*3670*/  BRA.U UP1, `(.L_x_69) ;  /* 0x0000000101187547 */ /* 0x000fec000b800000 */
.L_x_70:
[----:B------:R-:W-:Y:S05]  /*3680*/  NANOSLEEP 0x64 ;  /* 0x000000640000795d */ /* 0x000fea0003800000 */
[----:B------:R-:W-:-:S05]  /*3690*/  UMOV UR5, 0x10 ;  /* 0x0000001000057882 */ /* 0x000fca0000000000 */
[----:B------:R-:W-:Y:S04]  /*36a0*/  DEPBAR.LE SB1, 0x36 ;  /* 0x00009d800000791a */ /* 0x000fe80000000000 */
[----:B------:R-:W1:Y:S02]  /*36b0*/  UTCATOMSWS.2CTA.FIND_AND_SET.ALIGN UP1, UR5, UR5 ;  /* 0x00000005000575e3 */ /* 0x000e640008220800 */
[----:B-1----:R-:W-:Y:S01]  /*36c0*/  MOV R11, UR5 ;  /* 0x00000005000b7c02 */ /* 0x002fe20008000f00 */
[----:B------:R-:W-:Y:S05]  /*36d0*/  BRA.U !UP1, `(.L_x_70) ;  /* 0xfffffffd09e87547 */ /* 0x000fea000b83ffff */
.L_x_69:
[----:B------:R-:W1:Y:S01]  /*36e0*/  LDS R5, [UR4+0x10] ;  /* 0x00001004ff057984 */ /* 0x000e620008000800 */
[----:B------:R-:W-:Y:S01]  /*36f0*/  IMAD.U32 R3, RZ, RZ, UR37 ;  /* 0x00000025ff037e24 */ /* 0x000fe2000f8e00ff */
[----:B------:R-:W-:-:S03]  /*3700*/  MOV R2, UR8 ;  /* 0x0000000800027c02 */ /* 0x000fc60008000f00 */
[----:B------:R-:W-:Y:S01]  /*3710*/  VIADD R3, R3, 0x1d0 ;  /* 0x000001d003037836 */ /* 0x000fe20000000000 */
[----:B-1----:R-:W-:-:S04]  /*3720*/  SHF.L.U32 R5, R5, 0x1f, RZ ;  /* 0x0000001f05057819 */ /* 0x002fc800000006ff */
[----:B------:R-:W1:Y:S02]  /*3730*/  SYNCS.PHASECHK.TRANS64.TRYWAIT P0, [UR4+0x8], R5 ;  /* 0x00000805ff0075a7 */ /* 0x000e640008001104 */
[----:B-1----:R-:W-:Y:S05]  /*3740*/  @P0 BRA `(.L_x_71) ;  /* 0x0000000000080947 */ /* 0x002fea0003800000 */
[----:B------:R-:W1:Y:S02]  /*3750*/  SYNCS.PHASECHK.TRANS64.TRYWAIT P0, [UR4+0x8], R5 ;  /* 0x00000805ff0075a7 */ /* 0x000e640008001104 */
[----:B-1----:R-:W-:Y:S05]  /*3760*/  @!P0 BRA `(.L_x_72) ;  /* 0x0000005c00d48947 */ /* 0x002fea0003800000 */
.L_x_71:
[----:B-1----:R-:W-:Y:S01]  /*3770*/  HFMA2 R4, -RZ, RZ, 0, 5.9604644775390625e-08 ;  /* 0x00000001ff047431 */ /* 0x002fe200000001ff */
[----:B------:R-:W-:Y:S01]  /*3780*/  UPRMT UR5, UR8, 0x654, UR6 ;  /* 0x0000065408057896 */ /* 0x000fe20008000006 */
[----:B------:R-:W-:Y:S01]  /*3790*/  IMAD.MOV.U32 R6, RZ, RZ, 0xffff ;  /* 0x0000ffffff067424 */ /* 0x000fe200078e00ff */
[----:B------:R-:W-:Y:S01]  /*37a0*/  PRMT R2, R2, 0x654, R3 ;  /* 0x0000065402027816 */ /* 0x000fe20000000003 */
[----:B------:R-:W-:Y:S02]  /*37b0*/  IMAD.MOV.U32 R5, RZ, RZ, 0x4 ;  /* 0x00000004ff057424 */ /* 0x000fe400078e00ff */
[----:B------:R-:W-:Y:S01]  /*37c0*/  IMAD.SHL.U32 R9, R11, 0x20, RZ ;  /* 0x000000200b097824 */ /* 0x000fe200078e00ff */
[----:B------:R-:W-:Y:S02]  /*37d0*/  MOV R3, UR5 ;  /* 0x0000000500037c02 */ /* 0x000fe40008000f00 */
[-C--:B------:R-:W-:Y:S01]  /*37e0*/  SHF.L.U32 R7, R6, R11.reuse, RZ ;  /* 0x0000000b06077219 */ /* 0x080fe200000006ff */
[----:B------:R1:W-:Y:S01]  /*37f0*/  SYNCS.ARRIVE.TRANS64.RED RZ, [UR5], R5 ;  /* 0x00000005ffff79a7 */ /* 0x0003e20008000405 */
[----:B------:R-:W-:Y:S01]  /*3800*/  SHF.L.U32 R6, R4, R11, RZ ;  /* 0x0000000b04067219 */ /* 0x000fe200000006ff */
[----:B------:R1:W-:Y:S04]  /*3810*/  STS [UR37+0x1d0], R9 ;  /* 0x0001d009ff007988 */ /* 0x0003e80008000825 */
[----:B------:R1:W-:Y:S04]  /*3820*/  STAS [R2.64], R11 ;  /* 0x0000000b02007dbd */ /* 0x0003e8000c0008ff */
[----:B------:R1:W-:Y:S04]  /*3830*/  ATOMS.OR RZ, [UR4+0x14], R7 ;  /* 0x00001407ffff798c */ /* 0x0003e8000b000004 */
[----:B------:R1:W-:Y:S04]  /*3840*/  ATOMS.OR RZ, [UR4+0x18], R6 ;  /* 0x00001806ffff798c */ /* 0x0003e8000b000004 */
[----:B------:R1:W-:Y:S02]  /*3850*/  ATOMS.XOR RZ, [UR4+0x10], R4 ;  /* 0x00001004ffff798c */ /* 0x0003e4000b800004 */
.L_x_68:
[----:B------:R-:W-:Y:S05]  /*3860*/  BSYNC B0 ;  /* 0x0000000000007941 */ /* 0x000fea0003800000 */
.L_x_67:
[----:B------:R-:W-:Y:S05]  /*3870*/  BRA.U UP0, `(.L_x_73) ;  /* 0x00000001006c7547 */ /* 0x000fea000b800000 */
[----:B------:R-:W-:-:S03]  /*3880*/  UMOV UR5, 0xffffffff ;  /* 0xffffffff00057882 */ /* 0x000fc60000000000 */
[----:B------:R-:W-:Y:S05]  /*3890*/  BRA.DIV UR5, `(.L_x_74) ;  /* 0x0000005e05a07947 */ /* 0x000fea000b800000 */
[----:B------:R-:W-:-:S13]  /*38a0*/  ELECT P6, URZ, PT ;  /* 0x0000000000ff782f */ /* 0x000fda00038c0000 */
.L_x_194:
[----:B------:R-:W-:Y:S05]  /*38b0*/  @!P6 BRA `(.L_x_73) ;  /* 0x00000000005ce947 */ /* 0x000fea0003800000 */
[----:B-1----:R-:W1:Y:S02]  /*38c0*/  LDS R3, [UR4+0x10] ;  /* 0x00001004ff037984 */ /* 0x002e640008000800 */
[----:B-1----:R-:W-:-:S04]  /*38d0*/  SHF.L.U32 R3, R3, 0x1f, RZ ;  /* 0x0000001f03037819 */ /* 0x002fc800000006ff */
[----:B------:R-:W1:Y:S02]  /*38e0*/  SYNCS.PHASECHK.TRANS64.TRYWAIT P0, [UR4+0x8], R3 ;  /* 0x00000803ff0075a7 */ /* 0x000e640008001104 */
[----:B-1----:R-:W-:Y:S05]  /*38f0*/  @P0 BRA `(.L_x_75) ;  /* 0x0000000000080947 */ /* 0x002fea0003800000 */
[----:B------:R-:W1:Y:S02]  /*3900*/  SYNCS.PHASECHK.TRANS64.TRYWAIT P0, [UR4+0x8], R3 ;  /* 0x00000803ff0075a7 */ /* 0x000e640008001104 */
[----:B-1----:R-:W-:Y:S05]  /*3910*/  @!P0 BRA `(.L_x_76) ;  /* 0x0000005c00a08947 */ /* 0x002fea0003800000 */
.L_x_75:
[----:B------:R-:W2:Y:S01]  /*3920*/  LDS R5, [UR37+0x1d0] ;  /* 0x0001d025ff057984 */ /* 0x000ea20008000800 */
[----:B-1----:R-:W-:Y:S02]  /*3930*/  HFMA2 R2, -RZ, RZ, 0, 5.9604644775390625e-08 ;  /* 0x00000001ff027431 */ /* 0x002fe400000001ff */
[----:B------:R-:W-:Y:S01]  /*3940*/  IMAD.MOV.U32 R3, RZ, RZ, 0xffff ;  /* 0x0000ffffff037424 */ /* 0x000fe200078e00ff */
[----:B------:R-:W-:Y:S01]  /*3950*/  UPRMT UR5, UR8, 0x654, UR6 ;  /* 0x0000065408057896 */ /* 0x000fe20008000006 */
[----:B--2---:R-:W-:-:S03]  /*3960*/  IMAD.SHL.U32 R4, R5, 0x20, RZ ;  /* 0x0000002005047824 */ /* 0x004fc600078e00ff */
[-C--:B------:R-:W-:Y:S02]  /*3970*/  SHF.L.U32 R3, R3, R5.reuse, RZ ;  /* 0x0000000503037219 */ /* 0x080fe400000006ff */
[----:B------:R-:W-:Y:S01]  /*3980*/  SHF.L.U32 R5, R2, R5, RZ ;  /* 0x0000000502057219 */ /* 0x000fe200000006ff */
[----:B------:R2:W-:Y:S04]  /*3990*/  STS [UR37+0x1d0], R4 ;  /* 0x0001d004ff007988 */ /* 0x0005e80008000825 */
[----:B------:R2:W-:Y:S04]  /*39a0*/  ATOMS.OR RZ, [UR4+0x14], R3 ;  /* 0x00001403ffff798c */ /* 0x0005e8000b000004 */
[----:B------:R2:W-:Y:S01]  /*39b0*/  ATOMS.OR RZ, [UR4+0x18], R5 ;  /* 0x00001805ffff798c */ /* 0x0005e2000b000004 */
[----:B------:R-:W-:Y:S03]  /*39c0*/  SYNCS.ARRIVE.TRANS64.RED.A1T0 RZ, [UR5], RZ ;  /* 0x000000ffffff79a7 */ /* 0x000fe60008100405 */
[----:B------:R2:W-:Y:S01]  /*39d0*/  ATOMS.XOR RZ, [UR4+0x10], R2 ;  /* 0x00001002ffff798c */ /* 0x0005e2000b800004 */
[----:B------:R-:W-:Y:S05]  /*39e0*/  BRA `(.L_x_73) ;  /* 0x0000000000107947 */ /* 0x000fea0003800000 */
.L_x_66:
[----:B------:R-:W-:-:S05]  /*39f0*/  MOV R2, 0xffffffff ;  /* 0xffffffff00027802 */ /* 0x000fca0000000f00 */
[----:B------:R1:W-:Y:S02]  /*3a00*/  STS [UR37+0x1d0], R2 ;  /* 0x0001d002ff007988 */ /* 0x0003e40008000825 */
[----:B-1----:R-:W-:Y:S02]  /*3a10*/  MOV R2, 0x3a30 ;  /* 0x00003a3000027802 */ /* 0x002fe40000000f00 */
[----:B-----5:R-:W-:Y:S05]  /*3a20*/  CALL.REL.NOINC `($__internal_1_$__cuda_sm10x_tcgen05_guardrail_trap_phase_invalid_during_alloc) ;  /* 0x0000006400747944 */ /* 0x020fea0003c00000 */
.L_x_73:
[----:B------:R-:W-:Y:S05]  /*3a30*/  WARPSYNC.ALL ;  /* 0x0000000000007948 */ /* 0x000fea0003800000 */
[----:B------:R-:W3:Y:S01]  /*3a40*/  S2UR UR5, SR_CgaCtaId ;  /* 0x00000000000579c3 */ /* 0x000ee20000008800 */
[----:B------:R-:W-:Y:S01]  /*3a50*/  UMOV UR4, 0x400 ;  /* 0x0000040000047882 */ /* 0x000fe20000000000 */
[----:B------:R-:W-:-:S06]  /*3a60*/  NOP ;  /* 0x0000000000007918 */ /* 0x000fcc0000000000 */
[----:B------:R-:W-:Y:S06]  /*3a70*/  BAR.ARV 0x6, 0xa0 ;  /* 0x0182800000007b1d */ /* 0x000fec0000002000 */
[----:B------:R-:W4:Y:S01]  /*3a80*/  LDCU UR6, c[0x0][0x38c] ;  /* 0x00007180ff0677ac */ /* 0x000f220008000800 */
[----:B------:R-:W-:Y:S01]  /*3a90*/  LOP3.LUT R0, R0, 0xffff, RZ, 0xc0, !PT ;  /* 0x0000ffff00007812 */ /* 0x000fe200078ec0ff */
[----:B-1----:R-:W-:Y:S01]  /*3aa0*/  IMAD.MOV.U32 R9, RZ, RZ, 0x1 ;  /* 0x00000001ff097424 */ /* 0x002fe200078e00ff */
[----:B------:R-:W-:Y:S01]  /*3ab0*/  LOP3.LUT R8, R8, 0xffff, RZ, 0xc0, !PT ;  /* 0x0000ffff08087812 */ /* 0x000fe200078ec0ff */
[----:B------:R-:W-:Y:S01]  /*3ac0*/  UMOV UR18, URZ ;  /* 0x000000ff00127c82 */ /* 0x000fe20008000000 */
[----:B------:R-:W-:Y:S01]  /*3ad0*/  R2UR UR11, R0 ;  /* 0x00000000000b72ca */ /* 0x000fe200000e0000 */
[----:B------:R-:W-:Y:S01]  /*3ae0*/  UMOV UR17, URZ ;  /* 0x000000ff00117c82 */ /* 0x000fe20008000000 */
[----:B------:R-:W-:Y:S01]  /*3af0*/  R2UR UR12, R8 ;  /* 0x00000000080c72ca */ /* 0x000fe200000e0000 */
[----:B------:R-:W-:Y:S01]  /*3b00*/  IMAD.MOV.U32 R8, RZ, RZ, RZ ;  /* 0x000000ffff087224 */ /* 0x000fe200078e00ff */
[----:B------:R-:W-:Y:S01]  /*3b10*/  UMOV UR16, URZ ;  /* 0x000000ff00107c82 */ /* 0x000fe20008000000 */
[----:B---3--:R-:W-:-:S02]  /*3b20*/  ULEA UR5, UR5, UR4, 0x18 ;  /* 0x0000000405057291 */ /* 0x008fc4000f8ec0ff */
[----:B------:R-:W-:Y:S02]  /*3b30*/  UISETP.NE.AND UP2, UPT, UR9, URZ, UPT ;  /* 0x000000ff0900728c */ /* 0x000fe4000bf45270 */
[----:B------:R-:W-:Y:S02]  /*3b40*/  UIADD3 UR13, UPT, UPT, UR5, 0x1e300, URZ ;  /* 0x0001e300050d7890 */ /* 0x000fe4000fffe0ff */
[----:B------:R-:W-:Y:S02]  /*3b50*/  UIADD3 UR20, UPT, UPT, UR5, 0x4300, URZ ;  /* 0x0000430005147890 */ /* 0x000fe4000fffe0ff */
[----:B----4-:R-:W-:Y:S01]  /*3b60*/  UIADD3 UR6, UPT, UPT, UR6, 0x3f, URZ ;  /* 0x0000003f06067890 */ /* 0x010fe2000fffe0ff */
[----:B--2---:R-:W1:Y:S01]  /*3b70*/  LDS R2, [UR5+0x1d0] ;  /* 0x0001d005ff027984 */ /* 0x004e620008000800 */
[----:B------:R-:W-:Y:S02]  /*3b80*/  USHF.R.U32.HI UR13, URZ, 0x4, UR13 ;  /* 0x00000004ff0d7899 */ /* 0x000fe4000801160d */
[----:B------:R-:W-:-:S02]  /*3b90*/  USHF.R.S32.HI UR4, URZ, 0x1f, UR6 ;  /* 0x0000001fff047899 */ /* 0x000fc40008011406 */
[----:B------:R-:W-:Y:S02]  /*3ba0*/  USHF.R.U32.HI UR20, URZ, 0x4, UR20 ;  /* 0x00000004ff147899 */ /* 0x000fe40008011614 */
[----:B------:R-:W-:Y:S02]  /*3bb0*/  ULEA.HI UR4, UR4, UR6, URZ, 0x6 ;  /* 0x0000000604047291 */ /* 0x000fe4000f8f30ff */
[----:B------:R-:W-:Y:S02]  /*3bc0*/  ULOP3.LUT UR13, UR13, 0x3fff, URZ, 0xc0, !UPT ;  /* 0x00003fff0d0d7892 */ /* 0x000fe4000f8ec0ff */
[----:B------:R-:W-:Y:S01]  /*3bd0*/  USHF.R.S32.HI UR4, URZ, 0x6, UR4 ;  /* 0x00000006ff047899 */ /* 0x000fe20008011404 */
[----:B------:R-:W-:Y:S01]  /*3be0*/  UMOV UR28, 0x0 ;  /* 0x00000000001c7882 */ /* 0x000fe20000000000 */
[----:B------:R-:W-:Y:S02]  /*3bf0*/  UMOV UR29, 0x8208010 ;  /* 0x08208010001d7882 */ /* 0x000fe40000000000 */
[----:B------:R-:W-:-:S02]  /*3c00*/  UISETP.LT.AND UP0, UPT, UR4, 0x1, UPT ;  /* 0x000000010400788c */ /* 0x000fc4000bf01270 */
[----:B------:R-:W-:Y:S02]  /*3c10*/  ULOP3.LUT UR20, UR20, 0x3fff, URZ, 0xc0, !UPT ;  /* 0x00003fff14147892 */ /* 0x000fe4000f8ec0ff */
[----:B------:R-:W-:Y:S02]  /*3c20*/  ULOP3.LUT UR13, UR13, 0x10000, URZ, 0xfc, !UPT ;  /* 0x000100000d0d7892 */ /* 0x000fe4000f8efcff */
[----:B------:R-:W-:Y:S01]  /*3c30*/  USEL UR19, UR4, 0x1, !UP0 ;  /* 0x0000000104137887 */ /* 0x000fe2000c000000 */
[----:B------:R-:W-:Y:S01]  /*3c40*/  UMOV UR26, 0x0 ;  /* 0x00000000001a7882 */ /* 0x000fe20000000000 */
[----:B------:R-:W-:Y:S01]  /*3c50*/  UMOV UR27, 0x8208010 ;  /* 0x08208010001b7882 */ /* 0x000fe20000000000 */
[----:B------:R-:W-:Y:S01]  /*3c60*/  UMOV UR24, 0x0 ;  /* 0x0000000000187882 */ /* 0x000fe20000000000 */
[----:B------:R-:W-:Y:S01]  /*3c70*/  UMOV UR25, 0x8208010 ;  /* 0x0820801000197882 */ /* 0x000fe20000000000 */
[----:B------:R-:W-:Y:S01]  /*3c80*/  UMOV UR22, 0x0 ;  /* 0x0000000000167882 */ /* 0x000fe20000000000 */
[----:B------:R-:W-:Y:S01]  /*3c90*/  UMOV UR23, 0x8208010 ;  /* 0x0820801000177882 */ /* 0x000fe20000000000 */
[----:B-1----:R-:W-:-:S02]  /*3ca0*/  R2UR UR21, R2 ;  /* 0x00000000021572ca */ /* 0x002fc400000e0000 */
[----:B------:R-:W-:-:S13]  /*3cb0*/  CS2R R2, SRZ ;  /* 0x0000000000027805 */ /* 0x000fda000001ff00 */
.L_x_84:
[C---:B------:R-:W-:Y:S02]  /*3cc0*/  LEA R0, R8.reuse, UR5, 0x3 ;  /* 0x0000000508007c11 */ /* 0x040fe4000f8e18ff */
[----:B------:R-:W-:Y:S02]  /*3cd0*/  SHF.L.U32 R5, R3, 0x1f, RZ ;  /* 0x0000001f03057819 */ /* 0x000fe400000006ff */
[----:B------:R-:W-:Y:S02]  /*3ce0*/  LEA R4, R8, UR5, 0x4 ;  /* 0x0000000508047c11 */ /* 0x000fe4000f8e20ff */
[----:B------:R-:W1:Y:S02]  /*3cf0*/  SYNCS.PHASECHK.TRANS64.TRYWAIT P0, [R0+URZ+0x120], R5 ;  /* 0x00012005000075a7 */ /* 0x000e6400080011ff */
[----:B-1-34-:R-:W-:Y:S05]  /*3d00*/  @!P0 BRA `(.L_x_77) ;  /* 0x0000005800bc8947 */ /* 0x01afea0003800000 */
.L_x_195:
[----:B-1----:R-:W1:Y:S01]  /*3d10*/  LDS.128 R4, [R4+0x1b0] ;  /* 0x0001b00004047984 */ /* 0x002e620000000c00 */
[----:B------:R-:W-:Y:S02]  /*3d20*/  VIADD R0, R0, 0x130 ;  /* 0x0000013000007836 */ /* 0x000fe40000000000 */
[----:B------:R-:W-:Y:S01]  /*3d30*/  VIADD R8, R8, 0x1 ;  /* 0x0000000108087836 */ /* 0x000fe20000000000 */
[----:B------:R-:W-:Y:S01]  /*3d40*/  @!PT LDS RZ, [RZ] ;  /* 0x00000000fffff984 */ /* 0x000fe20000000800 */
[----:B------:R-:W-:Y:S01]  /*3d50*/  @!PT LDS RZ, [RZ] ;  /* 0x00000000fffff984 */ /* 0x000fe20000000800 */
[----:B------:R-:W-:Y:S01]  /*3d60*/  @!PT LDS RZ, [RZ] ;  /* 0x00000000fffff984 */ /* 0x000fe20000000800 */
[----:B------:R-:W-:Y:S01]  /*3d70*/  @!PT LDS RZ, [RZ] ;  /* 0x00000000fffff984 */ /* 0x000fe20000000800 */
[----:B------:R2:W-:Y:S06]  /*3d80*/  MEMBAR.ALL.CTA ;  /* 0x0000000000007992 */ /* 0x0005ec0000008000 */
[----:B--2---:R-:W2:Y:S01]  /*3d90*/  FENCE.VIEW.ASYNC.S ;  /* 0x00000000000073c6 */ /* 0x004ea20000000000 */
[----:B------:R-:W-:-:S04]  /*3da0*/  PRMT R0, RZ, 0x654, R0 ;  /* 0x00000654ff007816 */ /* 0x000fc80000000000 */
[----:B--2---:R2:W-:Y:S01]  /*3db0*/  SYNCS.ARRIVE.TRANS64.RED.A1T0 RZ, [R0+URZ], RZ ;  /* 0x000000ff00ff79a7 */ /* 0x0045e200081004ff */
[----:B-1----:R-:W-:Y:S01]  /*3dc0*/  LOP3.LUT P1, RZ, R6, 0x1, RZ, 0xc0, !PT ;  /* 0x0000000106ff7812 */ /* 0x002fe2000782c0ff */
[----:B--2---:R-:W-:-:S12]  /*3dd0*/  BRA.U UP2, `(.L_x_78) ;  /* 0x0000000502087547 */ /* 0x004fd8000b800000 */
[----:B------:R-:W1:Y:S01]  /*3de0*/  LDCU UR6, c[0x0][0x38c] ;  /* 0x00007180ff0677ac */ /* 0x000e620008000800 */
[----:B------:R-:W-:Y:S02]  /*3df0*/  PLOP3.LUT P2, PT, PT, PT, PT, 0x80, 0x8 ;  /* 0x000000000008781c */ /* 0x000fe40003f4f070 */
[----:B------:R-:W-:Y:S01]  /*3e00*/  SHF.L.U32 R5, R9, 0x1f, RZ ;  /* 0x0000001f09057819 */ /* 0x000fe200000006ff */
[----:B------:R-:W-:Y:S02]  /*3e10*/  ULEA UR7, UR18, UR5, 0x3 ;  /* 0x0000000512077291 */ /* 0x000fe4000f8e18ff */
[----:B------:R-:W-:Y:S02]  /*3e20*/  ULEA UR10, UR18, UR21, 0x6 ;  /* 0x00000015120a7291 */ /* 0x000fe4000f8e30ff */
[----:B-1----:R-:W-:-:S06]  /*3e30*/  UISETP.GE.AND UP0, UPT, UR6, 0x1, UPT ;  /* 0x000000010600788c */ /* 0x002fcc000bf06270 */
[----:B------:R-:W-:-:S05]  /*3e40*/  PLOP3.LUT P0, PT, PT, PT, UP0, 0x80, 0x8 ;  /* 0x000000000008781c */ /* 0x000fca0003f0f008 */
[----:B------:R-:W-:-:S08]  /*3e50*/  @UP0 ULEA UR6, UR17, UR5, 0x3 ;  /* 0x0000000511060291 */ /* 0x000fd0000f8e18ff */
[----:B------:R-:W-:-:S04]  /*3e60*/  @P0 SHF.L.U32 R0, R2, 0x1f, RZ ;  /* 0x0000001f02000819 */ /* 0x000fc800000006ff */
[----:B------:R1:W2:Y:S01]  /*3e70*/  @P0 SYNCS.PHASECHK.TRANS64.TRYWAIT P2, [UR6], R0 ;  /* 0x00000000ff0005a7 */ /* 0x0002a20008041106 */
[----:B------:R-:W3:Y:S02]  /*3e80*/  SYNCS.PHASECHK.TRANS64.TRYWAIT P0, [UR7+0x160], R5 ;  /* 0x00016005ff0075a7 */ /* 0x000ee40008001107 */
[----:B-123--:R-:W-:Y:S05]  /*3e90*/  @!P0 BRA `(.L_x_79) ;  /* 0x00000058006c8947 */ /* 0x00efea0003800000 */
.L_x_197:
[----:B------:R-:W-:Y:S01]  /*3ea0*/  UMOV UR15, UR16 ;  /* 0x00000010000f7c82 */ /* 0x000fe20008000000 */
[----:B------:R-:W-:Y:S05]  /*3eb0*/  BRA.U !UP0, `(.L_x_80) ;  /* 0x0000000108c07547 */ /* 0x000fea000b800000 */
[----:B------:R-:W-:Y:S02]  /*3ec0*/  UIADD3 UR15, UPT, UPT, UR19, UR16, URZ ;  /* 0x00000010130f7290 */ /* 0x000fe4000fffe0ff */
[----:B------:R-:W-:Y:S01]  /*3ed0*/  UPLOP3.LUT UP3, UPT, UPT, UPT, UPT, 0x40, 0x4 ;  /* 0x000000000004789c */ /* 0x000fe20003f6e870 */
[----:B------:R-:W-:Y:S01]  /*3ee0*/  UMOV UR14, UR4 ;  /* 0x00000004000e7c82 */ /* 0x000fe20008000000 */
[----:B------:R-:W-:-:S09]  /*3ef0*/  UMOV UR46, UR17 ;  /* 0x00000011002e7c82 */ /* 0x000fd20008000000 */
.L_x_83:
[----:B--2---:R-:W-:Y:S01]  /*3f00*/  ULEA UR6, UR46, UR5, 0x3 ;  /* 0x000000052e067291 */ /* 0x004fe2000f8e18ff */
[----:B---3--:R-:W-:Y:S11]  /*3f10*/  @P2 BRA `(.L_x_81) ;  /* 0x00000000000c2947 */ /* 0x008ff60003800000 */
[----:B-1----:R-:W-:Y:S04]  /*3f20*/  SHF.L.U32 R5, R2, 0x1f, RZ ;  /* 0x0000001f02057819 */ /* 0x002fe800000006ff */
[----:B------:R-:W1:Y:S02]  /*3f30*/  SYNCS.PHASECHK.TRANS64.TRYWAIT P0, [UR6], R5 ;  /* 0x00000005ff0075a7 */ /* 0x000e640008001106 */
[----:B-1----:R-:W-:Y:S05]  /*3f40*/  @!P0 BRA `(.L_x_82) ;  /* 0x0000005800588947 */ /* 0x002fea0003800000 */
.L_x_81:
[----:B------:R-:W-:Y:S01]  /*3f50*/  UISETP.NE.AND UP0, UPT, UR14, 0x1, UPT ;  /* 0x000000010e00788c */ /* 0x000fe2000bf05270 */
[----:B------:R-:W-:Y:S01]  /*3f60*/  PLOP3.LUT P2, PT, PT, PT, PT, 0x80, 0x8 ;  /* 0x000000000008781c */ /* 0x000fe20003f4f070 */
[----:B------:R-:W-:Y:S02]  /*3f70*/  UIADD3 UR17, UPT, UPT, UR46, 0x1, URZ ;  /* 0x000000012e117890 */ /* 0x000fe4000fffe0ff */
[----:B------:R-:W-:Y:S02]  /*3f80*/  ULEA UR32, UR46, UR20, 0x9 ;  /* 0x000000142e207291 */ /* 0x000fe4000f8e48ff */
[----:B------:R-:W-:Y:S01]  /*3f90*/  UISETP.NE.AND UP1, UPT, UR17, 0xd, UPT ;  /* 0x0000000d1100788c */ /* 0x000fe2000bf25270 */
[----:B------:R-:W-:Y:S01]  /*3fa0*/  PLOP3.LUT P0, PT, PT, PT, UP0, 0x80, 0x8 ;  /* 0x000000000008781c */ /* 0x000fe20003f0f008 */
[----:B------:R-:W-:Y:S02]  /*3fb0*/  UIADD3 UR44, UPT, UPT, UR32, 0x80, URZ ;  /* 0x00000080202c7890 */ /* 0x000fe4000fffe0ff */
[----:B------:R-:W-:Y:S02]  /*3fc0*/  USEL UR31, URZ, 0x1, UP1 ;  /* 0x00000001ff1f7887 */ /* 0x000fe40008800000 */
[----:B------:R-:W-:Y:S02]  /*3fd0*/  USEL UR17, UR17, URZ, UP1 ;  /* 0x000000ff11117287 */ /* 0x000fe40008800000 */
[----:B------:R-:W-:Y:S02]  /*3fe0*/  UIADD3 UR40, UPT, UPT, UR32, 0x100, URZ ;  /* 0x0000010020287890 */ /* 0x000fe4000fffe0ff */
[----:B------:R-:W-:Y:S01]  /*3ff0*/  @UP0 ULEA UR30, UR17, UR5, 0x3 ;  /* 0x00000005111e0291 */ /* 0x000fe2000f8e18ff */
[----:B------:R-:W-:Y:S01]  /*4000*/  LOP3.LUT R2, R2, UR31, RZ, 0x3c, !PT ;  /* 0x0000001f02027c12 */ /* 0x000fe2000f8e3cff */
[----:B------:R-:W-:Y:S02]  /*4010*/  UIADD3 UR36, UPT, UPT, UR32, 0x180, URZ ;  /* 0x0000018020247890 */ /* 0x000fe4000fffe0ff */
[----:B------:R-:W-:Y:S01]  /*4020*/  UIADD3 UR6, UPT, UPT, UR6, 0x68, URZ ;  /* 0x0000006806067890 */ /* 0x000fe2000fffe0ff */
[----:B-1----:R-:W-:Y:S01]  /*4030*/  @P0 SHF.L.U32 R0, R2, 0x1f, RZ ;  /* 0x0000001f02000819 */ /* 0x002fe200000006ff */
[----:B------:R-:W-:Y:S02]  /*4040*/  UIADD3 UR16, UPT, UPT, UR16, 0x1, URZ ;  /* 0x0000000110107890 */ /* 0x000fe4000fffe0ff */
[----:B------:R-:W-:Y:S01]  /*4050*/  UIADD3 UR14, UPT, UPT, UR14, -0x1, URZ ;  /* 0xffffffff0e0e7890 */ /* 0x000fe2000fffe0ff */
[----:B------:R2:W3:Y:S01]  /*4060*/  @P0 SYNCS.PHASECHK.TRANS64.TRYWAIT P2, [UR30], R0 ;  /* 0x00000000ff0005a7 */ /* 0x0004e2000804111e */
[----:B------:R-:W-:Y:S02]  /*4070*/  ULEA UR30, UR46, UR13, 0x9 ;  /* 0x0000000d2e1e7291 */ /* 0x000fe4000f8e48ff */
[----:B------:R-:W-:Y:S02]  /*4080*/  UISETP.NE.AND UP0, UPT, UR16, UR15, UPT ;  /* 0x0000000f1000728c */ /* 0x000fe4000bf05270 */
[----:B------:R-:W-:Y:S02]  /*4090*/  UIADD3 UR42, UPT, UPT, UR30, 0x2, URZ ;  /* 0x000000021e2a7890 */ /* 0x000fe4000fffe0ff */
[----:B------:R-:W-:Y:S02]  /*40a0*/  UIADD3 UR38, UPT, UPT, UR30, 0x4, URZ ;  /* 0x000000041e267890 */ /* 0x000fe4000fffe0ff */
[----:B------:R-:W-:Y:S01]  /*40b0*/  UIADD3 UR34, UPT, UPT, UR30, 0x6, URZ ;  /* 0x000000061e227890 */ /* 0x000fe2000fffe0ff */
[----:B------:R-:W-:Y:S01]  /*40c0*/  UMOV UR33, 0x40004040 ;  /* 0x4000404000217882 */ /* 0x000fe20000000000 */
[----:B------:R-:W-:Y:S01]  /*40d0*/  UMOV UR31, 0x40004040 ;  /* 0x40004040001f7882 */ /* 0x000fe20000000000 */
[----:B------:R-:W-:Y:S01]  /*40e0*/  UMOV UR45, 0x40004040 ;  /* 0x40004040002d7882 */ /* 0x000fe20000000000 */
[----:B------:R2:W-:Y:S01]  /*40f0*/  UTCHMMA.2CTA gdesc[UR32], gdesc[UR30], tmem[UR10], tmem[UR28], idesc[UR29], UP3 ;  /* 0x00ff1c1e200075ea */ /* 0x0005e20009a0000a */
[----:B------:R-:W-:Y:S01]  /*4100*/  UPLOP3.LUT UP3, UPT, UPT, UPT, UPT, 0x80, 0x8 ;  /* 0x000000000008789c */ /* 0x000fe20003f6f070 */
[----:B------:R-:W-:Y:S01]  /*4110*/  UMOV UR43, 0x40004040 ;  /* 0x40004040002b7882 */ /* 0x000fe20000000000 */
[----:B------:R-:W-:Y:S01]  /*4120*/  UMOV UR41, 0x40004040 ;  /* 0x4000404000297882 */ /* 0x000fe20000000000 */
[----:B------:R2:W-:Y:S01]  /*4130*/  UTCHMMA.2CTA gdesc[UR44], gdesc[UR42], tmem[UR10], tmem[UR26], idesc[UR27], UPT ;  /* 0x00ff1a2a2c0075ea */ /* 0x0005e2000ba0000a */
[----:B------:R-:W-:Y:S01]  /*4140*/  UMOV UR39, 0x40004040 ;  /* 0x4000404000277882 */ /* 0x000fe20000000000 */
[----:B------:R-:W-:Y:S01]  /*4150*/  UMOV UR37, 0x40004040 ;  /* 0x4000404000257882 */ /* 0x000fe20000000000 */
[----:B------:R-:W-:Y:S01]  /*4160*/  UMOV UR35, 0x40004040 ;  /* 0x4000404000237882 */ /* 0x000fe20000000000 */
[----:B------:R2:W-:Y:S01]  /*4170*/  UTCHMMA.2CTA gdesc[UR40], gdesc[UR38], tmem[UR10], tmem[UR24], idesc[UR25], UPT ;  /* 0x00ff1826280075ea */ /* 0x0005e2000ba0000a */
[----:B------:R2:W-:Y:S01]  /*4180*/  UTCHMMA.2CTA gdesc[UR36], gdesc[UR34], tmem[UR10], tmem[UR22], idesc[UR23], UPT ;  /* 0x00ff1622240075ea */ /* 0x0005e2000ba0000a */
[----:B------:R2:W-:Y:S01]  /*4190*/  UTCBAR.2CTA.MULTICAST [UR6], URZ, UR12 ;  /* 0x000000ff060073e9 */ /* 0x0005e2000820080c */
[----:B------:R-:W-:Y:S01]  /*41a0*/  UMOV UR46, UR17 ;  /* 0x00000011002e7c82 */ /* 0x000fe20008000000 */
[----:B------:R-:W-:Y:S05]  /*41b0*/  BRA.U UP0, `(.L_x_83) ;  /* 0xfffffffd00507547 */ /* 0x000fea000b83ffff */
.L_x_80:
[----:B------:R-:W-:Y:S01]  /*41c0*/  UIADD3 UR7, UPT, UPT, UR7, 0x140, URZ ;  /* 0x0000014007077890 */ /* 0x000fe2000fffe0ff */
[----:B------:R-:W-:-:S08]  /*41d0*/  UMOV UR16, UR15 ;  /* 0x0000000f00107c82 */ /* 0x000fd00008000000 */
[----:B------:R4:W-:Y:S01]  /*41e0*/  UTCBAR.2CTA.MULTICAST [UR7], URZ, UR11 ;  /* 0x000000ff070073e9 */ /* 0x0009e2000820080b */
[----:B------:R-:W-:Y:S02]  /*41f0*/  NOP ;  /* 0x0000000000007918 */ /* 0x000fe40000000000 */
.L_x_78:
[----:B------:R-:W-:Y:S01]  /*4200*/  UIADD3 UR18, UPT, UPT, UR18, 0x1, URZ ;  /* 0x0000000112127890 */ /* 0x000fe2000fffe0ff */
[----:B------:R-:W-:-:S03]  /*4210*/  ISETP.NE.AND P0, PT, R8, 0x2, PT ;  /* 0x000000020800780c */ /* 0x000fc60003f05270 */
[----:B------:R-:W-:Y:S01]  /*4220*/  UISETP.NE.AND UP0, UPT, UR18, 0x4, UPT ;  /* 0x000000041200788c */ /* 0x000fe2000bf05270 */
[----:B-12---:R-:W-:Y:S02]  /*4230*/  SEL R0, RZ, 0x1, P0 ;  /* 0x00000001ff007807 */ /* 0x006fe40000000000 */
[----:B------:R-:W-:Y:S01]  /*4240*/  SEL R8, R8, RZ, P0 ;  /* 0x000000ff08087207 */ /* 0x000fe20000000000 */
[----:B------:R-:W-:Y:S01]  /*4250*/  USEL UR6, URZ, 0x1, UP0 ;  /* 0x00000001ff067887 */ /* 0x000fe20008000000 */
[----:B------:R-:W-:Y:S01]  /*4260*/  LOP3.LUT R3, R3, R0, RZ, 0x3c, !PT ;  /* 0x0000000003037212 */ /* 0x000fe200078e3cff */
[----:B------:R-:W-:-:S04]  /*4270*/  USEL UR18, UR18, URZ, UP0 ;  /* 0x000000ff12127287 */ /* 0x000fc80008000000 */
[----:B------:R-:W-:Y:S01]  /*4280*/  LOP3.LUT R9, R9, UR6, RZ, 0x3c, !PT ;  /* 0x0000000609097c12 */ /* 0x000fe2000f8e3cff */
[----:B------:R-:W-:Y:S07]  /*4290*/  @P1 BRA `(.L_x_84) ;  /* 0xfffffff800881947 */ /* 0x000fee000383ffff */
[----:B------:R-:W1:Y:S01]  /*42a0*/  S2UR UR4, SR_CgaCtaId ;  /* 0x00000000000479c3 */ /* 0x000e620000008800 */
[----:B------:R-:W-:Y:S01]  /*42b0*/  ELECT P0, URZ, PT ;  /* 0x0000000000ff782f */ /* 0x000fe20003800000 */
[----:B------:R-:W-:Y:S01]  /*42c0*/  HFMA2 R0, -RZ, RZ, 0, 5.9604644775390625e-08 ;  /* 0x00000001ff007431 */ /* 0x000fe200000001ff */
[----:B------:R-:W-:-:S05]  /*42d0*/  UMOV UR6, 0x40 ;  /* 0x0000004000067882 */ /* 0x000fca0000000000 */
[----:B------:R-:W-:Y:S01]  /*42e0*/  UVIRTCOUNT.DEALLOC.SMPOOL 0x80 ;  /* 0x000000800000784c */ /* 0x000fe20000000000 */
[----:B------:R-:W-:Y:S02]  /*42f0*/  UISETP.NE.AND UP0, UPT, UR9, URZ, UPT ;  /* 0x000000ff0900728c */ /* 0x000fe4000bf05270 */
[----:B-1----:R-:W-:-:S09]  /*4300*/  ULEA UR4, UR4, UR6, 0x18 ;  /* 0x0000000604047291 */ /* 0x002fd2000f8ec0ff */
[----:B------:R1:W-:Y:S01]  /*4310*/  @P0 STS.U8 [UR4+0x1c], R0 ;  /* 0x00001c00ff000988 */ /* 0x0003e20008000004 */
[----:B------:R-:W-:Y:S05]  /*4320*/  BRA.U UP0, `(.L_x_85) ;  /* 0x0000000100a07547 */ /* 0x000fea000b800000 */
[----:B------:R-:W-:Y:S01]  /*4330*/  UIADD3 UR6, UPT, UPT, UR5, 0x160, URZ ;  /* 0x0000016005067890 */ /* 0x000fe2000fffe0ff */
[----:B------:R-:W-:-:S03]  /*4340*/  SHF.L.U32 R3, R9, 0x1f, RZ ;  /* 0x0000001f09037819 */ /* 0x000fc600000006ff */
[----:B----4-:R-:W-:-:S09]  /*4350*/  ULEA UR7, UR18, UR6, 0x3 ;  /* 0x0000000612077291 */ /* 0x010fd2000f8e18ff */
[----:B------:R-:W2:Y:S02]  /*4360*/  SYNCS.PHASECHK.TRANS64.TRYWAIT P0, [UR7], R3 ;  /* 0x00000003ff0075a7 */ /* 0x000ea40008001107 */
[----:B--2---:R-:W-:Y:S05]  /*4370*/  @!P0 BRA `(.L_x_86) ;  /* 0x0000005400648947 */ /* 0x004fea0003800000 */
.L_x_200:
        /* <DEDUP_REMOVED lines=9> */
.L_x_202:
        /* <DEDUP_REMOVED lines=9> */
.L_x_204:
[----:B------:R-:W-:-:S04]  /*44a0*/  UIADD3 UR9, UPT, UPT, UR9, 0x1, URZ ;  /* 0x0000000109097890 */ /* 0x000fc8000fffe0ff */
[----:B------:R-:W-:-:S04]  /*44b0*/  UISETP.NE.AND UP1, UPT, UR9, 0x4, UPT ;  /* 0x000000040900788c */ /* 0x000fc8000bf25270 */
[----:B------:R-:W-:Y:S02]  /*44c0*/  USEL UR7, URZ, 0x1, UP1 ;  /* 0x00000001ff077887 */ /* 0x000fe40008800000 */
[----:B------:R-:W-:-:S04]  /*44d0*/  USEL UR9, UR9, URZ, UP1 ;  /* 0x000000ff09097287 */ /* 0x000fc80008800000 */
[----:B------:R-:W-:Y:S01]  /*44e0*/  ULEA UR9, UR9, UR6, 0x3 ;  /* 0x0000000609097291 */ /* 0x000fe2000f8e18ff */
[----:B-1----:R-:W-:-:S04]  /*44f0*/  LOP3.LUT R3, R2, UR7, RZ, 0x3c, !PT ;  /* 0x0000000702037c12 */ /* 0x002fc8000f8e3cff */
[----:B------:R-:W-:Y:S01]  /*4500*/  SHF.L.U32 R3, R3, 0x1f, RZ ;  /* 0x0000001f03037819 */ /* 0x000fe200000006ff */
[----:B------:R-:W-:-:S04]  /*4510*/  IMAD.U32 R0, RZ, RZ, UR9 ;  /* 0x00000009ff007e24 */ /* 0x000fc8000f8e00ff */
[----:B------:R1:W2:Y:S03]  /*4520*/  SYNCS.PHASECHK.TRANS64.TRYWAIT P0, [R0+URZ], R3 ;  /* 0x00000003000075a7 */ /* 0x0002a600080011ff */
[----:B--2---:R-:W-:Y:S05]  /*4530*/  @!P0 NANOSLEEP.SYNCS 0x989680 ;  /* 0x009896800000895d */ /* 0x004fea0003900000 */
[----:B------:R-:W2:Y:S02]  /*4540*/  @!P0 SYNCS.PHASECHK.TRANS64 P0, [R0+URZ], R3 ;  /* 0x00000003000085a7 */ /* 0x000ea400080010ff */
[----:B--2---:R-:W-:Y:S05]  /*4550*/  @P0 BRA `(.L_x_89) ;  /* 0x0000000000200947 */ /* 0x004fea0003800000 */
.L_x_90:
[----:B--2---:R2:W4:Y:S02]  /*4560*/  SYNCS.PHASECHK.TRANS64.TRYWAIT P0, [R0+URZ], R3 ;  /* 0x00000003000075a7 */ /* 0x00452400080011ff */
[----:B----4-:R-:W-:Y:S05]  /*4570*/  @!P0 NANOSLEEP.SYNCS 0x989680 ;  /* 0x009896800000895d */ /* 0x010fea0003900000 */
[----:B------:R-:W4:Y:S02]  /*4580*/  @!P0 SYNCS.PHASECHK.TRANS64 P0, [R0+URZ], R3 ;  /* 0x00000003000085a7 */ /* 0x000f2400080010ff */
[----:B----4-:R-:W-:Y:S05]  /*4590*/  @!P0 BRA `(.L_x_90) ;  /* 0xfffffffc00f08947 */ /* 0x010fea000383ffff */
[----:B------:R-:W-:Y:S05]  /*45a0*/  BRA `(.L_x_89) ;  /* 0x00000000000c7947 */ /* 0x000fea0003800000 */
.L_x_85:
[----:B------:R-:W-:-:S04]  /*45b0*/  UIADD3 UR6, UPT, UPT, UR5, 0x1a0, URZ ;  /* 0x000001a005067890 */ /* 0x000fc8000fffe0ff */
[----:B------:R-:W-:-:S09]  /*45c0*/  UPRMT UR6, UR8, 0x654, UR6 ;  /* 0x0000065408067896 */ /* 0x000fd20008000006 */
[----:B------:R-:W-:Y:S03]  /*45d0*/  SYNCS.ARRIVE.TRANS64.RED.A1T0 RZ, [UR6], RZ ;  /* 0x000000ffffff79a7 */ /* 0x000fe60008100406 */
.L_x_89:
[----:B-12---:R-:W-:Y:S01]  /*45e0*/  SHF.L.U32 R3, RZ, 0x1f, RZ ;  /* 0x0000001fff037819 */ /* 0x006fe200000006ff */
[----:B------:R-:W-:Y:S01]  /*45f0*/  UIADD3 UR6, UPT, UPT, UR5, 0x1a0, URZ ;  /* 0x000001a005067890 */ /* 0x000fe2000fffe0ff */
[----:B------:R-:W-:Y:S02]  /*4600*/  PLOP3.LUT P0, PT, PT, PT, UP0, 0x80, 0x8 ;  /* 0x000000000008781c */ /* 0x000fe40003f0f008 */
[----:B------:R-:W1:Y:S02]  /*4610*/  SYNCS.PHASECHK.TRANS64.TRYWAIT P1, [UR5+0x1a0], R3 ;  /* 0x0001a003ff0075a7 */ /* 0x000e640008021105 */
[----:B-1----:R-:W-:Y:S09]  /*4620*/  @!P1 BRA `(.L_x_91) ;  /* 0x0000005400009947 */ /* 0x002ff20003800000 */
.L_x_206:
[----:B------:R-:W-:Y:S01]  /*4630*/  @!UP0 UPRMT UR6, UR8, 0x654, UR6 ;  /* 0x0000065408068896 */ /* 0x000fe20008000006 */
[----:B------:R-:W-:Y:S02]  /*4640*/  UMOV UR5, 0x1 ;  /* 0x0000000100057882 */ /* 0x000fe40000000000 */
[----:B------:R-:W-:-:S06]  /*4650*/  UMOV UR8, 0xffff ;  /* 0x0000ffff00087882 */ /* 0x000fcc0000000000 */
[----:B------:R-:W-:Y:S01]  /*4660*/  @!P0 SYNCS.ARRIVE.TRANS64.RED.A1T0 RZ, [UR6], RZ ;  /* 0x000000ffffff89a7 */ /* 0x000fe20008100406 */
[----:B------:R-:W-:Y:S01]  /*4670*/  NOP ;  /* 0x0000000000007918 */ /* 0x000fe20000000000 */
[----:B-1----:R-:W1:Y:S01]  /*4680*/  LDS R0, [UR4+0x14] ;  /* 0x00001404ff007984 */ /* 0x002e620008000800 */
[----:B------:R-:W-:-:S04]  /*4690*/  ULOP3.LUT UR6, UR21, 0xffff, URZ, 0xc0, !UPT ;  /* 0x0000ffff15067892 */ /* 0x000fc8000f8ec0ff */
[----:B------:R-:W-:-:S04]  /*46a0*/  USHF.R.U32.HI UR6, URZ, 0x5, UR6 ;  /* 0x00000005ff067899 */ /* 0x000fc80008011606 */
[----:B------:R-:W-:Y:S02]  /*46b0*/  USHF.L.U32 UR8, UR8, UR6, URZ ;  /* 0x0000000608087299 */ /* 0x000fe400080006ff */
[----:B------:R-:W-:-:S04]  /*46c0*/  USHF.L.U32 UR5, UR5, UR6, URZ ;  /* 0x0000000605057299 */ /* 0x000fc800080006ff */
[----:B-1----:R-:W-:-:S04]  /*46d0*/  LOP3.LUT R0, R0, UR8, RZ, 0xc0, !PT ;  /* 0x0000000800007c12 */ /* 0x002fc8000f8ec0ff */
[----:B------:R-:W-:-:S13]  /*46e0*/  ISETP.NE.AND P0, PT, R0, UR8, PT ;  /* 0x0000000800007c0c */ /* 0x000fda000bf05270 */
[----:B------:R-:W-:Y:S05]  /*46f0*/  @P0 BRA `(.L_x_92) ;  /* 0x0000000000580947 */ /* 0x000fea0003800000 */
[----:B------:R-:W1:Y:S02]  /*4700*/  LDS R0, [UR4+0x18] ;  /* 0x00001804ff007984 */ /* 0x000e640008000800 */
[----:B-1----:R-:W-:-:S04]  /*4710*/  LOP3.LUT R0, R0, UR5, RZ, 0xc0, !PT ;  /* 0x0000000500007c12 */ /* 0x002fc8000f8ec0ff */
[----:B------:R-:W-:-:S13]  /*4720*/  ISETP.NE.AND P0, PT, R0, UR5, PT ;  /* 0x0000000500007c0c */ /* 0x000fda000bf05270 */
[----:B------:R-:W-:Y:S05]  /*4730*/  @P0 BRA `(.L_x_93) ;  /* 0x00000000003c0947 */ /* 0x000fea0003800000 */
[----:B------:R-:W1:Y:S01]  /*4740*/  S2R R2, SR_LANEID ;  /* 0x0000000000027919 */ /* 0x000e620000000000 */
[----:B------:R-:W-:Y:S01]  /*4750*/  ULOP3.LUT UR8, URZ, UR8, URZ, 0x33, !UPT ;  /* 0x00000008ff087292 */ /* 0x000fe2000f8e33ff */
[----:B------:R-:W-:Y:S01]  /*4760*/  LOP3.LUT R4, RZ, UR5, RZ, 0x33, !PT ;  /* 0x00000005ff047c12 */ /* 0x000fe2000f8e33ff */
[----:B----4-:R-:W-:Y:S02]  /*4770*/  VOTEU.ANY UR7, UPT, PT ;  /* 0x0000000000077886 */ /* 0x010fe400038e0100 */
[----:B------:R-:W-:Y:S01]  /*4780*/  UFLO.U32 UR7, UR7 ;  /* 0x00000007000772bd */ /* 0x000fe200080e0000 */
[----:B------:R-:W2:Y:S01]  /*4790*/  REDUX UR5, R4 ;  /* 0x00000000040573c4 */ /* 0x000ea20000000000 */
[----:B------:R-:W-:-:S06]  /*47a0*/  IMAD.U32 R0, RZ, RZ, UR8 ;  /* 0x00000008ff007e24 */ /* 0x000fcc000f8e00ff */
[----:B------:R4:W-:Y:S01]  /*47b0*/  UTCATOMSWS.AND URZ, UR8 ;  /* 0x0000000800ff79e3 */ /* 0x0009e20008000000 */
[----:B------:R-:W3:Y:S01]  /*47c0*/  REDUX UR6, R0 ;  /* 0x00000000000673c4 */ /* 0x000ee20000000000 */
[----:B-1----:R-:W-:Y:S01]  /*47d0*/  ISETP.EQ.U32.AND P0, PT, R2, UR7, PT ;  /* 0x0000000702007c0c */ /* 0x002fe2000bf02070 */
[----:B--2---:R-:W-:Y:S01]  /*47e0*/  IMAD.U32 R2, RZ, RZ, UR5 ;  /* 0x00000005ff027e24 */ /* 0x004fe2000f8e00ff */
[----:B---3--:R-:W-:-:S11]  /*47f0*/  MOV R3, UR6 ;  /* 0x0000000600037c02 */ /* 0x008fd60008000f00 */
[----:B------:R4:W-:Y:S04]  /*4800*/  @P0 ATOMS.AND RZ, [UR4+0x14], R3 ;  /* 0x00001403ffff098c */ /* 0x0009e8000a800004 */
[----:B------:R4:W-:Y:S01]  /*4810*/  @P0 ATOMS.AND RZ, [UR4+0x18], R2 ;  /* 0x00001802ffff098c */ /* 0x0009e2000a800004 */
[----:B------:R-:W-:Y:S05]  /*4820*/  BRA `(.L_x_94) ;  /* 0x0000000000147947 */ /* 0x000fea0003800000 */
.L_x_93:
[----:B------:R-:W-:Y:S02]  /*4830*/  MOV R2, 0x4850 ;  /* 0x0000485000027802 */ /* 0x000fe40000000f00 */
[----:B---345:R-:W-:Y:S05]  /*4840*/  CALL.REL.NOINC `($__internal_0_$__cuda_sm10x_tcgen05_guardrail_trap_col_being_dealloced_not_returned_by_alloc) ;  /* 0x0000005400e07944 */ /* 0x038fea0003c00000 */
[----:B------:R-:W-:Y:S05]  /*4850*/  BRA `(.L_x_94) ;  /* 0x0000000000087947 */ /* 0x000fea0003800000 */
.L_x_92:
[----:B------:R-:W-:Y:S02]  /*4860*/  MOV R2, 0x4880 ;  /* 0x0000488000027802 */ /* 0x000fe40000000f00 */
[----:B---345:R-:W-:Y:S05]  /*4870*/  CALL.REL.NOINC `($__internal_2_$__cuda_sm10x_tcgen05_guardrail_trap_unallocated_columns_being_dealloced) ;  /* 0x0000005400ec7944 */ /* 0x038fea0003c00000 */
.L_x_94:
[----:B------:R-:W-:Y:S01]  /*4880*/  NOP ;  /* 0x0000000000007918 */ /* 0x000fe20000000000 */
[----:B----4-:R-:W-:Y:S05]  /*4890*/  EXIT ;  /* 0x000000000000794d */ /* 0x010fea0003800000 */
.L_x_65:
[----:B------:R-:W-:-:S09]  /*48a0*/  UISETP.NE.OR UP4, UPT, UR10, 0x3, !UP4 ;  /* 0x000000030a00788c */ /* 0x000fd2000e785670 */
[----:B------:R-:W-:Y:S05]  /*48b0*/  BRA.U UP4, `(.L_x_95) ;  /* 0x0000001104687547 */ /* 0x000fea000b800000 */
[----:B------:R-:W1:Y:S01]  /*48c0*/  LDC R0, c[0x0][0xb30] ;  /* 0x0002cc00ff007b82 */ /* 0x000e620000000800 */
[----:B------:R-:W-:Y:S01]  /*48d0*/  UMOV UR5, 0x400 ;  /* 0x0000040000057882 */ /* 0x000fe20000000000 */
[----:B------:R-:W-:Y:S01]  /*48e0*/  IMAD.MOV.U32 R36, RZ, RZ, 0x1 ;  /* 0x00000001ff247424 */ /* 0x000fe200078e00ff */
[----:B------:R-:W-:Y:S01]  /*48f0*/  ULEA UR5, UR37, UR5, 0x18 ;  /* 0x0000000525057291 */ /* 0x000fe2000f8ec0ff */
[----:B-----5:R-:W-:Y:S01]  /*4900*/  CS2R R32, SRZ ;  /* 0x0000000000207805 */ /* 0x020fe2000001ff00 */
[----:B------:R-:W-:Y:S01]  /*4910*/  IMAD.MOV.U32 R25, RZ, RZ, 0x1000 ;  /* 0x00001000ff197424 */ /* 0x000fe200078e00ff */
[----:B------:R-:W-:Y:S02]  /*4920*/  UPLOP3.LUT UP0, UPT, UPT, UPT, UPT, 0x40, 0x4 ;  /* 0x000000000004789c */ /* 0x000fe40003f0e870 */
[----:B------:R-:W2:Y:S01]  /*4930*/  LDC R23, c[0x0][0x370] ;  /* 0x0000dc00ff177b82 */ /* 0x000ea20000000800 */
[----:B------:R-:W-:Y:S02]  /*4940*/  UIADD3 UR6, UPT, UPT, UR5, 0xe8, URZ ;  /* 0x000000e805067890 */ /* 0x000fe4000fffe0ff */
[----:B------:R-:W-:-:S02]  /*4950*/  UIADD3 UR41, UPT, UPT, UR5, 0xd0, URZ ;  /* 0x000000d005297890 */ /* 0x000fc4000fffe0ff */
[----:B------:R-:W-:Y:S02]  /*4960*/  UIADD3 UR33, UPT, UPT, UR5, 0xd8, URZ ;  /* 0x000000d805217890 */ /* 0x000fe4000fffe0ff */
[----:B------:R-:W-:Y:S01]  /*4970*/  UIADD3 UR25, UPT, UPT, UR5, 0xe0, URZ ;  /* 0x000000e005197890 */ /* 0x000fe2000fffe0ff */
[----:B------:R-:W3:Y:S01]  /*4980*/  LDC R2, c[0x0][0xb0c] ;  /* 0x0002c300ff027b82 */ /* 0x000ee20000000800 */
[----:B------:R-:W-:-:S07]  /*4990*/  UPRMT UR6, UR37, 0x654, UR6 ;  /* 0x0000065425067896 */ /* 0x000fce0008000006 */
[----:B------:R-:W4:Y:S01]  /*49a0*/  LDC R22, c[0x0][0xb20] ;  /* 0x0002c800ff167b82 */ /* 0x000f220000000800 */
[----:B-1----:R-:W-:-:S07]  /*49b0*/  ISETP.NE.AND P1, PT, R0, 0x1, PT ;  /* 0x000000010000780c */ /* 0x002fce0003f25270 */
[----:B------:R-:W1:Y:S08]  /*49c0*/  LDC.64 R38, c[0x0][0x348] ;  /* 0x0000d200ff267b82 */ /* 0x000e700000000a00 */
[----:B------:R-:W1:Y:S08]  /*49d0*/  LDC.64 R16, c[0x0][0x888] ;  /* 0x00022200ff107b82 */ /* 0x000e700000000a00 */
[----:B------:R-:W1:Y:S08]  /*49e0*/  LDC.64 R20, c[0x0][0xb10] ;  /* 0x0002c400ff147b82 */ /* 0x000e700000000a00 */
[----:B------:R-:W1:Y:S08]  /*49f0*/  LDC.64 R6, c[0x0][0xb18] ;  /* 0x0002c600ff067b82 */ /* 0x000e700000000a00 */
[----:B------:R-:W1:Y:S08]  /*4a00*/  LDC.64 R4, c[0x0][0xb28] ;  /* 0x0002ca00ff047b82 */ /* 0x000e700000000a00 */
[----:B------:R-:W1:Y:S08]  /*4a10*/  LDC.64 R18, c[0x0][0x890] ;  /* 0x00022400ff127b82 */ /* 0x000e700000000a00 */
[----:B--234-:R-:W1:Y:S02]  /*4a20*/  LDC R24, c[0x0][0x374] ;  /* 0x0000dd00ff187b82 */ /* 0x01ce640000000800 */
.L_x_106:
[C---:B------:R-:W-:Y:S02]  /*4a30*/  LEA R0, R33.reuse, UR5, 0x3 ;  /* 0x0000000521007c11 */ /* 0x040fe4000f8e18ff */
[----:B------:R-:W-:Y:S02]  /*4a40*/  SHF.L.U32 R3, R32, 0x1f, RZ ;  /* 0x0000001f20037819 */ /* 0x000fe400000006ff */
[----:B------:R-:W-:Y:S02]  /*4a50*/  LEA R28, R33, UR5, 0x4 ;  /* 0x00000005211c7c11 */ /* 0x000fe4000f8e20ff */
[----:B--2---:R-:W2:Y:S02]  /*4a60*/  SYNCS.PHASECHK.TRANS64.TRYWAIT P0, [R0+URZ+0x120], R3 ;  /* 0x00012003000075a7 */ /* 0x004ea400080011ff */
[----:B--2---:R-:W-:Y:S05]  /*4a70*/  @!P0 BRA `(.L_x_96) ;  /* 0x0000005000048947 */ /* 0x004fea0003800000 */
.L_x_207:
[----:B------:R-:W-:Y:S01]  /*4a80*/  ISETP.GE.AND P0, PT, R26, 0x1, PT ;  /* 0x000000011a00780c */ /* 0x000fe20003f06270 */
[----:B------:R-:W3:Y:S01]  /*4a90*/  LDS.128 R28, [R28+0x1b0] ;  /* 0x0001b0001c1c7984 */ /* 0x000ee20000000c00 */
[----:B--2---:R-:W-:Y:S01]  /*4aa0*/  VIADD R0, R0, 0x130 ;  /* 0x0000013000007836 */ /* 0x004fe20000000000 */
[----:B------:R-:W-:Y:S01]  /*4ab0*/  @!PT LDS RZ, [RZ] ;  /* 0x00000000fffff984 */ /* 0x000fe20000000800 */
[----:B------:R-:W-:Y:S01]  /*4ac0*/  @!PT LDS RZ, [RZ] ;  /* 0x00000000fffff984 */ /* 0x000fe20000000800 */
[----:B------:R-:W-:Y:S01]  /*4ad0*/  @!PT LDS RZ, [RZ] ;  /* 0x00000000fffff984 */ /* 0x000fe20000000800 */
[----:B------:R-:W-:Y:S01]  /*4ae0*/  @!PT LDS RZ, [RZ] ;  /* 0x00000000fffff984 */ /* 0x000fe20000000800 */
[----:B------:R2:W-:Y:S06]  /*4af0*/  MEMBAR.ALL.CTA ;  /* 0x0000000000007992 */ /* 0x0005ec0000008000 */
[----:B--2---:R-:W2:Y:S01]  /*4b00*/  FENCE.VIEW.ASYNC.S ;  /* 0x00000000000073c6 */ /* 0x004ea20000000000 */
[----:B------:R-:W-:Y:S04]  /*4b10*/  PRMT R0, RZ, 0x654, R0 ;  /* 0x00000654ff007816 */ /* 0x000fe80000000000 */
[----:B--2---:R2:W-:Y:S01]  /*4b20*/  SYNCS.ARRIVE.TRANS64.RED.A1T0 RZ, [R0+URZ], RZ ;  /* 0x000000ff00ff79a7 */ /* 0x0045e200081004ff */
[----:B---3--:R-:W-:Y:S11]  /*4b30*/  LOP3.LUT P3, RZ, R30, 0x1, RZ, 0xc0, !PT ;  /* 0x000000011eff7812 */ /* 0x008ff6000786c0ff */
[----:B------:R-:W-:Y:S02]  /*4b40*/  @!UPT UIADD3 URZ, UPT, UPT, URZ, URZ, URZ ;  /* 0x000000fffffff290 */ /* 0x000fe4000fffe0ff */
[----:B------:R-:W-:Y:S02]  /*4b50*/  @P3 MOV R13, R28 ;  /* 0x0000001c000d3202 */ /* 0x000fe40000000f00 */
[----:B------:R-:W-:Y:S01]  /*4b60*/  @P3 LOP3.LUT R8, R29, 0xffff, RZ, 0xc0, !PT ;  /* 0x0000ffff1d083812 */ /* 0x000fe200078ec0ff */
[----:B--2---:R-:W-:Y:S06]  /*4b70*/  @!P0 BRA `(.L_x_97) ;  /* 0x0000000000a48947 */ /* 0x004fec0003800000 */
[----:B-1----:R-:W-:Y:S01]  /*4b80*/  IMAD.HI.U32 R41, R24, R7, RZ ;  /* 0x0000000718297227 */ /* 0x002fe200078e00ff */
[----:B------:R-:W-:Y:S02]  /*4b90*/  ISETP.NE.AND P0, PT, R6, 0x1, PT ;  /* 0x000000010600780c */ /* 0x000fe40003f05270 */
[----:B------:R-:W-:Y:S01]  /*4ba0*/  ISETP.NE.AND P2, PT, R26, 0x1, PT ;  /* 0x000000011a00780c */ /* 0x000fe20003f45270 */
[----:B------:R-:W-:Y:S01]  /*4bb0*/  IMAD.HI.U32 R40, R23, R20, RZ ;  /* 0x0000001417287227 */ /* 0x000fe200078e00ff */
[----:B------:R-:W-:Y:S02]  /*4bc0*/  SHF.R.U32.HI R41, RZ, R22, R41 ;  /* 0x00000016ff297219 */ /* 0x000fe40000011629 */
[----:B------:R-:W-:Y:S01]  /*4bd0*/  ISETP.NE.AND P4, PT, R2, 0x1, PT ;  /* 0x000000010200780c */ /* 0x000fe20003f85270 */
[----:B------:R-:W-:Y:S01]  /*4be0*/  IMAD.HI.U32 R42, R13, R20, RZ ;  /* 0x000000140d2a7227 */ /* 0x000fe200078e00ff */
[----:B------:R-:W-:Y:S02]  /*4bf0*/  SHF.R.U32.HI R40, RZ, R21, R40 ;  /* 0x00000015ff287219 */ /* 0x000fe40000011628 */
[----:B------:R-:W-:Y:S01]  /*4c00*/  SEL R3, R24, R41, !P0 ;  /* 0x0000002918037207 */ /* 0x000fe20004000000 */
[C---:B------:R-:W-:Y:S01]  /*4c10*/  IMAD.HI.U32 R41, R8.reuse, R7, RZ ;  /* 0x0000000708297227 */ /* 0x040fe200078e00ff */
[----:B------:R-:W-:Y:S02]  /*4c20*/  SEL R11, R23, R40, !P4 ;  /* 0x00000028170b7207 */ /* 0x000fe40006000000 */
[----:B------:R-:W-:Y:S01]  /*4c30*/  SHF.R.U32.HI R42, RZ, R21, R42 ;  /* 0x00000015ff2a7219 */ /* 0x000fe2000001162a */
[----:B------:R-:W-:Y:S01]  /*4c40*/  IMAD.HI.U32 R44, R3, R4, RZ ;  /* 0x00000004032c7227 */ /* 0x000fe200078e00ff */
[----:B------:R-:W-:Y:S03]  /*4c50*/  SHF.R.U32.HI R41, RZ, R22, R41 ;  /* 0x00000016ff297219 */ /* 0x000fe60000011629 */
[----:B------:R-:W-:Y:S01]  /*4c60*/  IMAD.HI.U32 R40, R11, R4, RZ ;  /* 0x000000040b287227 */ /* 0x000fe200078e00ff */
[----:B------:R-:W-:Y:S02]  /*4c70*/  @P2 SHF.R.U32.HI R3, RZ, R5, R44 ;  /* 0x00000005ff032219 */ /* 0x000fe4000001162c */
[----:B------:R-:W-:Y:S02]  /*4c80*/  SEL R9, R8, R41, !P0 ;  /* 0x0000002908097207 */ /* 0x000fe40004000000 */
[----:B------:R-:W-:Y:S01]  /*4c90*/  @P2 SHF.R.U32.HI R11, RZ, R5, R40 ;  /* 0x00000005ff0b2219 */ /* 0x000fe20000011628 */
[C---:B------:R-:W-:Y:S01]  /*4ca0*/  IMAD R10, R26.reuse, R3, RZ ;  /* 0x000000031a0a7224 */ /* 0x040fe200078e02ff */
[----:B------:R-:W-:Y:S01]  /*4cb0*/  SEL R3, R13, R42, !P4 ;  /* 0x0000002a0d037207 */ /* 0x000fe20006000000 */
[C---:B------:R-:W-:Y:S03]  /*4cc0*/  IMAD.HI.U32 R14, R9.reuse, R4, RZ ;  /* 0x00000004090e7227 */ /* 0x040fe600078e00ff */
[----:B------:R-:W-:Y:S01]  /*4cd0*/  ISETP.GE.AND P0, PT, R9, R10, PT ;  /* 0x0000000a0900720c */ /* 0x000fe20003f06270 */
[C---:B------:R-:W-:Y:S01]  /*4ce0*/  IMAD R12, R26.reuse, R11, RZ ;  /* 0x0000000b1a0c7224 */ /* 0x040fe200078e02ff */
[-C--:B------:R-:W-:Y:S04]  /*4cf0*/  SHF.R.U32.HI R14, RZ, R5.reuse, R14 ;  /* 0x00000005ff0e7219 */ /* 0x080fe8000001160e */
[----:B------:R-:W-:Y:S02]  /*4d00*/  ISETP.GE.OR P0, PT, R3, R12, P0 ;  /* 0x0000000c0300720c */ /* 0x000fe40000706670 */
[----:B------:R-:W-:Y:S05]  /*4d10*/  SEL R15, R9, R14, !P2 ;  /* 0x0000000e090f7207 */ /* 0x000fea0005000000 */
[----:B------:R-:W-:Y:S04]  /*4d20*/  IMAD.MOV R14, RZ, RZ, -R15 ;  /* 0x000000ffff0e7224 */ /* 0x000fe800078e0a0f */
[----:B------:R-:W-:Y:S02]  /*4d30*/  IMAD R14, R26, R14, R9 ;  /* 0x0000000e1a0e7224 */ /* 0x000fe400078e0209 */
[C---:B------:R-:W-:Y:S05]  /*4d40*/  @!P0 IMAD.HI.U32 R10, R3.reuse, R4, RZ ;  /* 0x00000004030a8227 */ /* 0x040fea00078e00ff */
[----:B------:R-:W-:Y:S04]  /*4d50*/  @!P0 SHF.R.U32.HI R10, RZ, R5, R10 ;  /* 0x00000005ff0a8219 */ /* 0x000fe8000001160a */
[----:B------:R-:W-:Y:S01]  /*4d60*/  @!P0 SEL R0, R3, R10, !P2 ;  /* 0x0000000a03008207 */ /* 0x000fe20005000000 */
[----:B------:R-:W-:Y:S03]  /*4d70*/  IMAD.MOV R10, RZ, RZ, -R3 ;  /* 0x000000ffff0a7224 */ /* 0x000fe600078e0a03 */
[----:B------:R-:W-:Y:S01]  /*4d80*/  @!P0 IADD3 R15, PT, PT, R15, -R0, RZ ;  /* 0x800000000f0f8210 */ /* 0x000fe20007ffe0ff */
[----:B------:R-:W-:Y:S01]  /*4d90*/  @!P0 IMAD R0, R11, R14, R0 ;  /* 0x0000000e0b008224 */ /* 0x000fe200078e0200 */
[----:B------:R-:W-:Y:S01]  /*4da0*/  IADD3 R11, PT, PT, -R9, RZ, RZ ;  /* 0x000000ff090b7210 */ /* 0x000fe20007ffe1ff */
[----:B------:R-:W-:Y:S02]  /*4db0*/  IMAD R13, R2, R10, R13 ;  /* 0x0000000a020d7224 */ /* 0x000fe400078e020d */
[----:B------:R-:W-:Y:S02]  /*4dc0*/  @!P0 IMAD R9, R15, R26, R3 ;  /* 0x0000001a0f098224 */ /* 0x000fe400078e0203 */
[----:B------:R-:W-:Y:S02]  /*4dd0*/  @!P0 IMAD.MOV.U32 R3, RZ, RZ, R0 ;  /* 0x000000ffff038224 */ /* 0x000fe400078e0000 */
[----:B------:R-:W-:Y:S02]  /*4de0*/  IMAD R8, R6, R11, R8 ;  /* 0x0000000b06087224 */ /* 0x000fe400078e0208 */
[----:B------:R-:W-:Y:S02]  /*4df0*/  IMAD R13, R3, R2, R13 ;  /* 0x00000002030d7224 */ /* 0x000fe400078e020d */
[----:B------:R-:W-:Y:S02]  /*4e00*/  IMAD R8, R9, R6, R8 ;  /* 0x0000000609087224 */ /* 0x000fe400078e0208 */
.L_x_97:
[----:B------:R-:W-:Y:S05]  /*4e10*/  BRA.U UP0, `(.L_x_98) ;  /* 0x0000000100107547 */ /* 0x000fea000b800000 */
[----:B------:R-:W-:Y:S04]  /*4e20*/  MOV R0, UR4 ;  /* 0x0000000400007c02 */ /* 0x000fe80008000f00 */
[----:B------:R-:W-:Y:S04]  /*4e30*/  SHF.L.U32 R3, R0, 0x1f, RZ ;  /* 0x0000001f00037819 */ /* 0x000fe800000006ff */
[----:B------:R-:W2:Y:S02]  /*4e40*/  SYNCS.PHASECHK.TRANS64.TRYWAIT P0, [UR5+0x118], R3 ;  /* 0x00011803ff0075a7 */ /* 0x000ea40008001105 */
[----:B--2---:R-:W-:Y:S05]  /*4e50*/  @!P0 BRA `(.L_x_99) ;  /* 0x0000004c00208947 */ /* 0x004fea0003800000 */
.L_x_98:
[----:B-1----:R-:W-:Y:S02]  /*4e60*/  ISETP.NE.U32.AND P0, PT, R18, RZ, PT ;  /* 0x000000ff1200720c */ /* 0x002fe40003f05070 */
[----:B------:R-:W-:Y:S02]  /*4e70*/  R2UR UR42, R34 ;  /* 0x00000000222a72ca */ /* 0x000fe400000e0000 */
[----:B------:R-:W-:Y:S02]  /*4e80*/  R2UR UR43, R37 ;  /* 0x00000000252b72ca */ /* 0x000fe400000e0000 */
[C---:B------:R-:W-:Y:S02]  /*4e90*/  ISETP.NE.AND.EX P0, PT, R19.reuse, RZ, PT, P0 ;  /* 0x000000ff1300720c */ /* 0x040fe40003f05300 */
[----:B------:R-:W-:Y:S02]  /*4ea0*/  ISETP.NE.U32.AND P2, PT, R18, RZ, PT ;  /* 0x000000ff1200720c */ /* 0x000fe40003f45070 */
[----:B------:R-:W-:Y:S02]  /*4eb0*/  SHF.L.U32 R12, R36, 0x1f, RZ ;  /* 0x0000001f240c7819 */ /* 0x000fe400000006ff */
[----:B------:R-:W-:Y:S03]  /*4ec0*/  ISETP.NE.AND.EX P2, PT, R19, RZ, PT, P2 ;  /* 0x000000ff1300720c */ /* 0x000fe60003f45320 */
[----:B------:R-:W-:Y:S02]  /*4ed0*/  USHF.L.U32 UR42, UR42, 0x7, URZ ;  /* 0x000000072a2a7899 */ /* 0x000fe400080006ff */
[----:B------:R-:W-:Y:S02]  /*4ee0*/  USHF.L.U32 UR43, UR43, 0x6, URZ ;  /* 0x000000062b2b7899 */ /* 0x000fe400080006ff */
[----:B------:R-:W-:Y:S10]  /*4ef0*/  @!P0 BRA `(.L_x_100) ;  /* 0x00000000002c8947 */ /* 0x000ff40003800000 */
[----:B------:R-:W-:Y:S01]  /*4f00*/  ISETP.NE.U32.AND P0, PT, R16, RZ, PT ;  /* 0x000000ff1000720c */ /* 0x000fe20003f05070 */
[----:B------:R-:W-:Y:S03]  /*4f10*/  IMAD.MOV.U32 R59, RZ, RZ, 0x1 ;  /* 0x00000001ff3b7424 */ /* 0x000fe600078e00ff */
[----:B------:R-:W-:Y:S11]  /*4f20*/  ISETP.NE.AND.EX P0, PT, R17, RZ, PT, P0 ;  /* 0x000000ff1100720c */ /* 0x000ff60003f05300 */
[----:B------:R-:W-:Y:S02]  /*4f30*/  @!UPT UIADD3 URZ, UPT, UPT, URZ, URZ, URZ ;  /* 0x000000fffffff290 */ /* 0x000fe4000fffe0ff */
[----:B------:R-:W1:Y:S01]  /*4f40*/  @P0 LDC.64 R10, c[0x0][0x888] ;  /* 0x00022200ff0a0b82 */ /* 0x000e620000000a00 */
[----:B--2---:R-:W-:Y:S04]  /*4f50*/  @P0 IMAD R0, R18, UR36, RZ ;  /* 0x0000002412000c24 */ /* 0x004fe8000f8e02ff */
[----:B-1----:R-:W-:Y:S04]  /*4f60*/  @P0 IMAD.WIDE R10, R0, 0x4, R10 ;  /* 0x00000004000a0825 */ /* 0x002fe800078e020a */
[----:B------:R-:W-:Y:S01]  /*4f70*/  HFMA2 R0, -RZ, RZ, 0, 5.9604644775390625e-08 ;  /* 0x00000001ff007431 */ /* 0x000fe200000001ff */
[----:B------:R1:W5:Y:S04]  /*4f80*/  @P0 LDG.E R35, desc[UR46][R10.64] ;  /* 0x0000002e0a230981 */ /* 0x000368000c1e1900 */
[----:B------:R-:W-:Y:S01]  /*4f90*/  @!P0 PRMT R59, R0, 0x7610, R59 ;  /* 0x00007610003b8816 */ /* 0x000fe2000000003b */
[----:B-1----:R-:W3:Y:S06]  /*4fa0*/  @!P0 LDC R35, c[0x0][0x880] ;  /* 0x00022000ff238b82 */ /* 0x002eec0000000800 */
.L_x_100:
[----:B---3-5:R-:W-:Y:S01]  /*4fb0*/  @!P2 FSETP.EQ.AND P0, PT, R35, RZ, PT ;  /* 0x000000ff2300a20b */ /* 0x028fe20003f02000 */
[----:B------:R-:W-:Y:S01]  /*4fc0*/  @!UPT UIADD3 URZ, UPT, UPT, URZ, URZ, URZ ;  /* 0x000000fffffff290 */ /* 0x000fe2000fffe0ff */
[----:B------:R-:W-:Y:S11]  /*4fd0*/  @!P2 BRA `(.L_x_101) ;  /* 0x000000000018a947 */ /* 0x000ff60003800000 */
[----:B------:R-:W-:Y:S02]  /*4fe0*/  LOP3.LUT P2, RZ, R59, 0xff, RZ, 0xc0, !PT ;  /* 0x000000ff3bff7812 */ /* 0x000fe4000784c0ff */
[----:B------:R-:W-:Y:S04]  /*4ff0*/  ISETP.NE.U32.AND P0, PT, R16, RZ, PT ;  /* 0x000000ff1000720c */ /* 0x000fe80003f05070 */
[----:B------:R-:W-:Y:S04]  /*5000*/  ISETP.NE.AND.EX P0, PT, R17, RZ, PT, P0 ;  /* 0x000000ff1100720c */ /* 0x000fe80003f05300 */
[----:B------:R-:W-:Y:S03]  /*5010*/  PLOP3.LUT P0, PT, P0, PT, PT, 0x8, 0x80 ;  /* 0x000000000080781c */ /* 0x000fe6000070e170 */
[----:B------:R-:W-:Y:S11]  /*5020*/  @P2 FSETP.EQ.AND P0, PT, R35, RZ, PT ;  /* 0x000000ff2300220b */ /* 0x000ff60003f02000 */
[----:B------:R-:W-:Y:S02]  /*5030*/  @!UPT UIADD3 URZ, UPT, UPT, URZ, URZ, URZ ;  /* 0x000000fffffff290 */ /* 0x000fe4000fffe0ff */
.L_x_101:
[----:B------:R-:W1:Y:S01]  /*5040*/  SYNCS.PHASECHK.TRANS64.TRYWAIT P2, [UR5+0xf0], R12 ;  /* 0x0000f00cff0075a7 */ /* 0x000e620008041105 */
[----:B------:R-:W-:Y:S04]  /*5050*/  ELECT P4, URZ, PT ;  /* 0x0000000000ff782f */ /* 0x000fe80003880000 */
[----:B------:R-:W-:Y:S11]  /*5060*/  PLOP3.LUT P4, PT, P0, P4, PT, 0xf2, 0x2f ;  /* 0x00000000002f781c */ /* 0x000ff60000789e72 */
[----:B------:R-:W-:Y:S02]  /*5070*/  @!UPT UIADD3 URZ, UPT, UPT, URZ, URZ, URZ ;  /* 0x000000fffffff290 */ /* 0x000fe4000fffe0ff */
[----:B------:R-:W-:Y:S05]  /*5080*/  @!P4 IADD3 R9, P0, PT, R38, 0x580, RZ ;  /* 0x000005802609c810 */ /* 0x000fea0007f1e0ff */
[----:B--2---:R-:W-:Y:S01]  /*5090*/  @!P4 IMAD.X R0, RZ, RZ, R39, P0 ;  /* 0x000000ffff00c224 */ /* 0x004fe200000e0627 */
[----:B-1----:R-:W-:Y:S07]  /*50a0*/  @!P2 BRA `(.L_x_102) ;  /* 0x0000004800a4a947 */ /* 0x002fee0003800000 */
.L_x_210:
[----:B------:R-:W-:Y:S01]  /*50b0*/  @!P4 R2UR UR8, R9 ;  /* 0x000000000908c2ca */ /* 0x000fe200000e0000 */
[----:B------:R-:W-:Y:S01]  /*50c0*/  VOTEU.ALL UP0, P4 ;  /* 0x0000000000ff7886 */ /* 0x000fe20002000000 */
[----:B------:R-:W-:Y:S01]  /*50d0*/  @!P4 R2UR UR7, R0 ;  /* 0x000000000007c2ca */ /* 0x000fe200000e0000 */
[----:B------:R-:W-:Y:S01]  /*50e0*/  VOTEU.ALL UP1, P4 ;  /* 0x0000000000ff7886 */ /* 0x000fe20002020000 */
[----:B------:R-:W-:Y:S01]  /*50f0*/  UMOV UR14, 0x0 ;  /* 0x00000000000e7882 */ /* 0x000fe20000000000 */
[----:B------:R-:W-:Y:S01]  /*5100*/  UMOV UR15, 0x10000000 ;  /* 0x10000000000f7882 */ /* 0x000fe20000000000 */
[----:B------:R-:W-:Y:S01]  /*5110*/  @!UP0 UIADD3 UR40, UPT, UPT, UR5, 0x200, URZ ;  /* 0x0000020005288890 */ /* 0x000fe2000fffe0ff */
[----:B------:R-:W-:Y:S01]  /*5120*/  @!P4 IMAD.MOV.U32 R0, RZ, RZ, 0x1000 ;  /* 0x00001000ff00c424 */ /* 0x000fe200078e00ff */
[----:B------:R-:W-:Y:S01]  /*5130*/  UMOV UR44, UR36 ;  /* 0x00000024002c7c82 */ /* 0x000fe20008000000 */
[----:B------:R-:W-:Y:S01]  /*5140*/  @!UP0 UIADD3 UR10, UPT, UPT, UR42, 0x40, URZ ;  /* 0x000000402a0a8890 */ /* 0x000fe2000fffe0ff */
[----:B------:R-:W-:Y:S01]  /*5150*/  @!P4 IADD3 R9, P0, PT, R38, 0x580, RZ ;  /* 0x000005802609c810 */ /* 0x000fe20007f1e0ff */
[----:B------:R-:W-:Y:S01]  /*5160*/  UMOV UR9, UR41 ;  /* 0x0000002900097c82 */ /* 0x000fe20008000000 */
[----:B------:R-:W-:Y:S01]  /*5170*/  UMOV UR11, UR43 ;  /* 0x0000002b000b7c82 */ /* 0x000fe20008000000 */
[----:B------:R-:W-:Y:S01]  /*5180*/  IMAD.U32 R10, RZ, RZ, UR8 ;  /* 0x00000008ff0a7e24 */ /* 0x000fe2000f8e00ff */
[----:B------:R-:W-:Y:S01]  /*5190*/  @!UP0 UIADD3 UR8, UPT, UPT, UR5, 0xa00, URZ ;  /* 0x00000a0005088890 */ /* 0x000fe2000fffe0ff */
[----:B------:R-:W-:Y:S01]  /*51a0*/  IMAD.U32 R11, RZ, RZ, UR7 ;  /* 0x00000007ff0b7e24 */ /* 0x000fe2000f8e00ff */
[----:B------:R-:W-:Y:S01]  /*51b0*/  VOTEU.ALL UP0, P4 ;  /* 0x0000000000ff7886 */ /* 0x000fe20002000000 */
[----:B------:R-:W-:Y:S01]  /*51c0*/  UMOV UR12, UR36 ;  /* 0x00000024000c7c82 */ /* 0x000fe20008000000 */
[----:B------:R-:W-:Y:S01]  /*51d0*/  @!P4 R2UR UR16, R10 ;  /* 0x000000000a10c2ca */ /* 0x000fe200000e0000 */
[----:B------:R-:W-:Y:S01]  /*51e0*/  UPRMT UR7, UR37, 0x654, UR41 ;  /* 0x0000065425077896 */ /* 0x000fe20008000029 */
[----:B------:R-:W-:Y:S11]  /*51f0*/  @!P4 R2UR UR17, R11 ;  /* 0x000000000b11c2ca */ /* 0x000ff600000e0000 */
[----:B------:R-:W-:Y:S02]  /*5200*/  @!UPT UIADD3 URZ, UPT, UPT, URZ, URZ, URZ ;  /* 0x000000fffffff290 */ /* 0x000fe4000fffe0ff */
[----:B------:R2:W-:Y:S01]  /*5210*/  @!UP1 UTMALDG.3D [UR40], [UR16], desc[UR14] ;  /* 0x00000e28100095b4 */ /* 0x0005e20008011000 */
[----:B------:R2:W-:Y:S01]  /*5220*/  @!UP0 UTMALDG.3D [UR8], [UR16], desc[UR14] ;  /* 0x00000e08100085b4 */ /* 0x0005e20008011000 */
[----:B------:R3:W-:Y:S01]  /*5230*/  @!P4 SYNCS.ARRIVE.TRANS64.RED.A0TR RZ, [UR5+0xd0], R0 ;  /* 0x0000d000ffffc9a7 */ /* 0x0007e20008300405 */
[----:B------:R-:W-:Y:S01]  /*5240*/  SYNCS.ARRIVE.TRANS64.RED.A1T0 RZ, [UR7], RZ ;  /* 0x000000ffffff79a7 */ /* 0x000fe20008100407 */
[----:B---3--:R-:W-:Y:S01]  /*5250*/  @!P4 IMAD.X R0, RZ, RZ, R39, P0 ;  /* 0x000000ffff00c224 */ /* 0x008fe200000e0627 */
[----:B------:R-:W3:Y:S02]  /*5260*/  SYNCS.PHASECHK.TRANS64.TRYWAIT P2, [UR5+0xf8], R12 ;  /* 0x0000f80cff0075a7 */ /* 0x000ee40008041105 */
[----:B--23--:R-:W-:Y:S05]  /*5270*/  @!P2 BRA `(.L_x_103) ;  /* 0x000000480048a947 */ /* 0x00cfea0003800000 */
.L_x_212:
        /* <DEDUP_REMOVED lines=8> */
[----:B------:R-:W-:Y:S01]  /*5300*/  @!UP0 UIADD3 UR32, UPT, UPT, UR5, 0x1200, URZ ;  /* 0x0000120005208890 */ /* 0x000fe2000fffe0ff */
[----:B------:R-:W-:Y:S01]  /*5310*/  @!P4 IADD3 R37, P0, PT, R38, 0x580, RZ ;  /* 0x000005802625c810 */ /* 0x000fe20007f1e0ff */
[----:B------:R-:W-:Y:S01]  /*5320*/  UMOV UR35, UR43 ;  /* 0x0000002b00237c82 */ /* 0x000fe20008000000 */
[----:B------:R-:W-:Y:S02]  /*5330*/  @!UP0 UIADD3 UR10, UPT, UPT, UR42, 0x50, URZ ;  /* 0x000000502a0a8890 */ /* 0x000fe4000fffe0ff */
[----:B------:R-:W-:Y:S01]  /*5340*/  IMAD.U32 R10, RZ, RZ, UR8 ;  /* 0x00000008ff0a7e24 */ /* 0x000fe2000f8e00ff */
[----:B------:R-:W-:Y:S01]  /*5350*/  @!UP0 UIADD3 UR8, UPT, UPT, UR5, 0x1a00, URZ ;  /* 0x00001a0005088890 */ /* 0x000fe2000fffe0ff */
[----:B------:R-:W-:Y:S01]  /*5360*/  IMAD.U32 R11, RZ, RZ, UR7 ;  /* 0x00000007ff0b7e24 */ /* 0x000fe2000f8e00ff */
[----:B------:R-:W-:Y:S01]  /*5370*/  VOTEU.ALL UP0, P4 ;  /* 0x0000000000ff7886 */ /* 0x000fe20002000000 */
[----:B------:R-:W-:Y:S01]  /*5380*/  UMOV UR9, UR33 ;  /* 0x0000002100097c82 */ /* 0x000fe20008000000 */
[----:B------:R-:W-:Y:S01]  /*5390*/  @!P4 R2UR UR16, R10 ;  /* 0x000000000a10c2ca */ /* 0x000fe200000e0000 */
[----:B------:R-:W-:Y:S01]  /*53a0*/  UMOV UR11, UR43 ;  /* 0x0000002b000b7c82 */ /* 0x000fe20008000000 */
[----:B------:R-:W-:Y:S01]  /*53b0*/  @!P4 R2UR UR17, R11 ;  /* 0x000000000b11c2ca */ /* 0x000fe200000e0000 */
[----:B------:R-:W-:Y:S01]  /*53c0*/  UMOV UR12, UR36 ;  /* 0x00000024000c7c82 */ /* 0x000fe20008000000 */
[----:B------:R-:W-:Y:S01]  /*53d0*/  UPRMT UR7, UR37, 0x654, UR33 ;  /* 0x0000065425077896 */ /* 0x000fe20008000021 */
[----:B------:R-:W-:Y:S10]  /*53e0*/  @!P4 IMAD.X R34, RZ, RZ, R39, P0 ;  /* 0x000000ffff22c224 */ /* 0x000ff400000e0627 */
[----:B------:R2:W-:Y:S01]  /*53f0*/  @!UP1 UTMALDG.3D [UR32], [UR16], desc[UR14] ;  /* 0x00000e20100095b4 */ /* 0x0005e20008011000 */
[----:B------:R2:W-:Y:S01]  /*5400*/  @!UP0 UTMALDG.3D [UR8], [UR16], desc[UR14] ;  /* 0x00000e08100085b4 */ /* 0x0005e20008011000 */
[----:B------:R2:W-:Y:S01]  /*5410*/  @!P4 SYNCS.ARRIVE.TRANS64.RED.A0TR RZ, [UR5+0xd8], R0 ;  /* 0x0000d800ffffc9a7 */ /* 0x0005e20008300405 */
[----:B------:R-:W-:Y:S01]  /*5420*/  SYNCS.ARRIVE.TRANS64.RED.A1T0 RZ, [UR7], RZ ;  /* 0x000000ffffff79a7 */ /* 0x000fe20008100407 */
[----:B------:R-:W3:Y:S02]  /*5430*/  SYNCS.PHASECHK.TRANS64.TRYWAIT P2, [UR5+0x100], R12 ;  /* 0x0001000cff0075a7 */ /* 0x000ee40008041105 */
[----:B--23--:R-:W-:Y:S05]  /*5440*/  @!P2 BRA `(.L_x_104) ;  /* 0x0000004400eca947 */ /* 0x00cfea0003800000 */
.L_x_214:
[----:B------:R-:W2:Y:S01]  /*5450*/  LDC.64 R14, c[0x0][0xb10] ;  /* 0x0002c400ff0e7b82 */ /* 0x000ea20000000a00 */
[----:B------:R-:W-:Y:S01]  /*5460*/  @!P4 R2UR UR8, R37 ;  /* 0x000000002508c2ca */ /* 0x000fe200000e0000 */
[----:B------:R-:W-:Y:S01]  /*5470*/  VOTEU.ALL UP0, P4 ;  /* 0x0000000000ff7886 */ /* 0x000fe20002000000 */
[----:B------:R-:W-:Y:S01]  /*5480*/  @!P4 R2UR UR7, R34 ;  /* 0x000000002207c2ca */ /* 0x000fe200000e0000 */
[----:B------:R-:W-:Y:S01]  /*5490*/  VOTEU.ALL UP1, P4 ;  /* 0x0000000000ff7886 */ /* 0x000fe20002020000 */
[----:B------:R-:W-:Y:S03]  /*54a0*/  UMOV UR14, 0x0 ;  /* 0x00000000000e7882 */ /* 0x000fe60000000000 */
[----:B------:R-:W3:Y:S01]  /*54b0*/  LDC.64 R10, c[0x0][0xb18] ;  /* 0x0002c600ff0a7b82 */ /* 0x000ee20000000a00 */
[----:B------:R-:W-:Y:S01]  /*54c0*/  @!UP0 UIADD3 UR26, UPT, UPT, UR42, 0x20, URZ ;  /* 0x000000202a1a8890 */ /* 0x000fe2000fffe0ff */
[----:B------:R-:W-:Y:S01]  /*54d0*/  @!P4 IMAD.MOV.U32 R34, RZ, RZ, 0x1000 ;  /* 0x00001000ff22c424 */ /* 0x000fe200078e00ff */
[----:B------:R-:W-:Y:S01]  /*54e0*/  @!UP0 UIADD3 UR24, UPT, UPT, UR5, 0x2200, URZ ;  /* 0x0000220005188890 */ /* 0x000fe2000fffe0ff */
[----:B------:R-:W-:Y:S01]  /*54f0*/  @P3 SHF.R.U32.HI R27, RZ, 0x10, R29 ;  /* 0x00000010ff1b3819 */ /* 0x000fe2000001161d */
[----:B------:R-:W-:Y:S03]  /*5500*/  UMOV UR15, 0x10000000 ;  /* 0x10000000000f7882 */ /* 0x000fe60000000000 */
[----:B------:R-:W4:Y:S01]  /*5510*/  @!P1 LDC R0, c[0x0][0xb20] ;  /* 0x0002c800ff009b82 */ /* 0x000f220000000800 */
[----:B------:R-:W-:Y:S01]  /*5520*/  UMOV UR27, UR43 ;  /* 0x0000002b001b7c82 */ /* 0x000fe20008000000 */
[----:B------:R-:W-:Y:S01]  /*5530*/  IMAD.U32 R40, RZ, RZ, UR8 ;  /* 0x00000008ff287e24 */ /* 0x000fe2000f8e00ff */
[----:B------:R-:W-:Y:S05]  /*5540*/  UMOV UR28, UR36 ;  /* 0x00000024001c7c82 */ /* 0x000fea0008000000 */
[----:B-1----:R-:W1:Y:S01]  /*5550*/  @!P1 LDC R3, c[0x0][0xb0c] ;  /* 0x0002c300ff039b82 */ /* 0x002e620000000800 */
[----:B------:R-:W-:Y:S01]  /*5560*/  IMAD.U32 R41, RZ, RZ, UR7 ;  /* 0x00000007ff297e24 */ /* 0x000fe2000f8e00ff */
[----:B------:R-:W-:Y:S01]  /*5570*/  @!UP0 UIADD3 UR10, UPT, UPT, UR42, 0x60, URZ ;  /* 0x000000602a0a8890 */ /* 0x000fe2000fffe0ff */
[----:B------:R-:W-:Y:S01]  /*5580*/  @!P4 R2UR UR16, R40 ;  /* 0x000000002810c2ca */ /* 0x000fe200000e0000 */
[----:B------:R-:W-:Y:S01]  /*5590*/  @!UP0 UIADD3 UR8, UPT, UPT, UR5, 0x2a00, URZ ;  /* 0x00002a0005088890 */ /* 0x000fe2000fffe0ff */
[----:B------:R-:W-:Y:S01]  /*55a0*/  VIADD R33, R33, 0x1 ;  /* 0x0000000121217836 */ /* 0x000fe20000000000 */
[----:B------:R-:W-:Y:S01]  /*55b0*/  @!P4 R2UR UR17, R41 ;  /* 0x000000002911c2ca */ /* 0x000fe200000e0000 */
[----:B------:R-:W-:Y:S01]  /*55c0*/  VOTEU.ALL UP0, P4 ;  /* 0x0000000000ff7886 */ /* 0x000fe20002000000 */
[----:B------:R-:W-:Y:S01]  /*55d0*/  UMOV UR9, UR25 ;  /* 0x0000001900097c82 */ /* 0x000fe20008000000 */
[----:B------:R-:W-:Y:S01]  /*55e0*/  UMOV UR11, UR43 ;  /* 0x0000002b000b7c82 */ /* 0x000fe20008000000 */
[----:B------:R-:W-:Y:S01]  /*55f0*/  UMOV UR12, UR36 ;  /* 0x00000024000c7c82 */ /* 0x000fe20008000000 */
[----:B------:R-:W-:Y:S08]  /*5600*/  UPRMT UR7, UR37, 0x654, UR25 ;  /* 0x0000065425077896 */ /* 0x000ff00008000019 */
[----:B------:R1:W-:Y:S02]  /*5610*/  @!UP1 UTMALDG.3D [UR24], [UR16], desc[UR14] ;  /* 0x00000e18100095b4 */ /* 0x0003e40008011000 */
[----:B-1----:R-:W-:Y:S01]  /*5620*/  @!P1 ISETP.NE.AND P2, PT, R3, 0x1, PT ;  /* 0x000000010300980c */ /* 0x002fe20003f45270 */
[C---:B--2---:R-:W-:Y:S01]  /*5630*/  @!P1 IMAD.HI.U32 R14, R13.reuse, R14, RZ ;  /* 0x0000000e0d0e9227 */ /* 0x044fe200078e00ff */
[----:B---3--:R-:W-:Y:S01]  /*5640*/  @!P1 ISETP.NE.AND P0, PT, R10, 0x1, PT ;  /* 0x000000010a00980c */ /* 0x008fe20003f05270 */
[----:B------:R1:W-:Y:S01]  /*5650*/  @!UP0 UTMALDG.3D [UR8], [UR16], desc[UR14] ;  /* 0x00000e08100085b4 */ /* 0x0003e20008011000 */
[----:B------:R1:W-:Y:S01]  /*5660*/  @!P4 SYNCS.ARRIVE.TRANS64.RED.A0TR RZ, [UR5+0xe0], R34 ;  /* 0x0000e022ffffc9a7 */ /* 0x0003e20008300405 */
[C---:B------:R-:W-:Y:S01]  /*5670*/  @!P1 IMAD.HI.U32 R11, R8.reuse, R11, RZ ;  /* 0x0000000b080b9227 */ /* 0x040fe200078e00ff */
[----:B------:R-:W-:Y:S04]  /*5680*/  @!P1 SHF.R.U32.HI R14, RZ, R15, R14 ;  /* 0x0000000fff0e9219 */ /* 0x000fe8000001160e */
[----:B----4-:R-:W-:Y:S02]  /*5690*/  @!P1 SHF.R.U32.HI R9, RZ, R0, R11 ;  /* 0x00000000ff099219 */ /* 0x010fe4000001160b */
[----:B------:R-:W-:Y:S02]  /*56a0*/  @!P1 SEL R14, R13, R14, !P2 ;  /* 0x0000000e0d0e9207 */ /* 0x000fe40005000000 */
[----:B------:R-:W-:Y:S05]  /*56b0*/  @!P1 SEL R9, R8, R9, !P0 ;  /* 0x0000000908099207 */ /* 0x000fea0004000000 */
[----:B------:R-:W-:Y:S01]  /*56c0*/  @!P1 IMAD.IADD R0, R9, 0x1, -R14 ;  /* 0x0000000109009824 */ /* 0x000fe200078e0a0e */
[----:B------:R-:W-:Y:S01]  /*56d0*/  SYNCS.ARRIVE.TRANS64.RED.A1T0 RZ, [UR7], RZ ;  /* 0x000000ffffff79a7 */ /* 0x000fe20008100407 */
[----:B------:R-:W-:Y:S02]  /*56e0*/  @!P1 IMAD.IADD R9, R14, 0x1, -R9 ;  /* 0x000000010e099824 */ /* 0x000fe400078e0a09 */
[----:B------:R-:W-:Y:S02]  /*56f0*/  @!P1 IMAD R13, R0, R3, R13 ;  /* 0x00000003000d9224 */ /* 0x000fe400078e020d */
[----:B------:R-:W-:Y:S01]  /*5700*/  @!P1 IMAD R8, R9, R10, R8 ;  /* 0x0000000a09089224 */ /* 0x000fe200078e0208 */
[----:B------:R-:W2:Y:S02]  /*5710*/  SYNCS.PHASECHK.TRANS64.TRYWAIT P5, [UR5+0x108], R12 ;  /* 0x0001080cff0075a7 */ /* 0x000ea400080a1105 */
[----:B-12---:R-:W-:Y:S05]  /*5720*/  @!P5 BRA `(.L_x_105) ;  /* 0x00000044004cd947 */ /* 0x006fea0003800000 */
.L_x_216:
[----:B-1----:R-:W-:Y:S01]  /*5730*/  @!P4 IADD3 R3, P0, PT, R38, 0x580, RZ ;  /* 0x000005802603c810 */ /* 0x002fe20007f1e0ff */
[----:B------:R-:W-:Y:S01]  /*5740*/  VOTEU.ALL UP0, P4 ;  /* 0x0000000000ff7886 */ /* 0x000fe20002000000 */
[----:B------:R-:W-:Y:S01]  /*5750*/  VOTEU.ALL UP1, P4 ;  /* 0x0000000000ff7886 */ /* 0x000fe20002020000 */
[----:B------:R-:W-:Y:S01]  /*5760*/  UMOV UR14, 0x0 ;  /* 0x00000000000e7882 */ /* 0x000fe20000000000 */
[----:B------:R-:W-:Y:S01]  /*5770*/  @!P4 R2UR UR8, R3 ;  /* 0x000000000308c2ca */ /* 0x000fe200000e0000 */
[----:B------:R-:W-:Y:S01]  /*5780*/  @!P4 IMAD.X R0, RZ, RZ, R39, P0 ;  /* 0x000000ffff00c224 */ /* 0x000fe200000e0627 */
[----:B------:R-:W-:Y:S01]  /*5790*/  @!UP0 UIADD3 UR17, UPT, UPT, UR5, 0xe8, URZ ;  /* 0x000000e805118890 */ /* 0x000fe2000fffe0ff */
[----:B------:R-:W-:Y:S01]  /*57a0*/  ISETP.NE.AND P0, PT, R33, 0x2, PT ;  /* 0x000000022100780c */ /* 0x000fe20003f05270 */
[----:B------:R-:W-:Y:S01]  /*57b0*/  @!UP0 UIADD3 UR18, UPT, UPT, UR42, 0x30, URZ ;  /* 0x000000302a128890 */ /* 0x000fe2000fffe0ff */
[----:B------:R-:W-:Y:S01]  /*57c0*/  LOP3.LUT R36, R36, 0x1, RZ, 0x3c, !PT ;  /* 0x0000000124247812 */ /* 0x000fe200078e3cff */
[----:B------:R-:W-:Y:S01]  /*57d0*/  @!UP0 UIADD3 UR16, UPT, UPT, UR5, 0x3200, URZ ;  /* 0x0000320005108890 */ /* 0x000fe2000fffe0ff */
[----:B------:R-:W-:Y:S01]  /*57e0*/  @!P4 R2UR UR7, R0 ;  /* 0x000000000007c2ca */ /* 0x000fe200000e0000 */
[----:B------:R-:W-:Y:S01]  /*57f0*/  UMOV UR15, 0x10000000 ;  /* 0x10000000000f7882 */ /* 0x000fe20000000000 */
[----:B------:R-:W-:Y:S01]  /*5800*/  UMOV UR19, UR43 ;  /* 0x0000002b00137c82 */ /* 0x000fe20008000000 */
[----:B------:R-:W-:Y:S01]  /*5810*/  UMOV UR20, UR36 ;  /* 0x0000002400147c82 */ /* 0x000fe20008000000 */
[----:B------:R-:W-:Y:S01]  /*5820*/  @!UP0 UIADD3 UR10, UPT, UPT, UR42, 0x70, URZ ;  /* 0x000000702a0a8890 */ /* 0x000fe2000fffe0ff */
[----:B------:R-:W-:Y:S01]  /*5830*/  SEL R3, RZ, 0x1, P0 ;  /* 0x00000001ff037807 */ /* 0x000fe20000000000 */
[----:B------:R-:W-:Y:S01]  /*5840*/  IMAD.U32 R10, RZ, RZ, UR8 ;  /* 0x00000008ff0a7e24 */ /* 0x000fe2000f8e00ff */
[----:B------:R-:W-:Y:S01]  /*5850*/  @!UP0 UIADD3 UR8, UPT, UPT, UR5, 0x3a00, URZ ;  /* 0x00003a0005088890 */ /* 0x000fe2000fffe0ff */
[----:B------:R-:W-:Y:S01]  /*5860*/  IMAD.IADD R34, R8, 0x1, R58 ;  /* 0x0000000108227824 */ /* 0x000fe200078e023a */
[----:B------:R-:W-:Y:S01]  /*5870*/  VOTEU.ALL UP0, P4 ;  /* 0x0000000000ff7886 */ /* 0x000fe20002000000 */
[----:B------:R-:W-:Y:S01]  /*5880*/  UMOV UR11, UR43 ;  /* 0x0000002b000b7c82 */ /* 0x000fe20008000000 */
[----:B------:R-:W-:Y:S01]  /*5890*/  @!P4 R2UR UR22, R10 ;  /* 0x000000000a16c2ca */ /* 0x000fe200000e0000 */
[----:B------:R-:W-:Y:S01]  /*58a0*/  UMOV UR12, UR36 ;  /* 0x00000024000c7c82 */ /* 0x000fe20008000000 */
[----:B------:R-:W-:Y:S01]  /*58b0*/  IMAD.U32 R11, RZ, RZ, UR7 ;  /* 0x00000007ff0b7e24 */ /* 0x000fe2000f8e00ff */
[----:B------:R-:W-:Y:S01]  /*58c0*/  UMOV UR9, UR17 ;  /* 0x0000001100097c82 */ /* 0x000fe20008000000 */
[----:B------:R-:W-:Y:S01]  /*58d0*/  @P3 R2UR UR36, R27 ;  /* 0x000000001b2432ca */ /* 0x000fe200000e0000 */
[----:B------:R-:W-:Y:S01]  /*58e0*/  IMAD.IADD R37, R13, 0x1, R60 ;  /* 0x000000010d257824 */ /* 0x000fe200078e023c */
[----:B------:R-:W-:Y:S02]  /*58f0*/  LOP3.LUT R32, R32, R3, RZ, 0x3c, !PT ;  /* 0x0000000320207212 */ /* 0x000fe400078e3cff */
[----:B------:R-:W-:Y:S02]  /*5900*/  @!P4 R2UR UR23, R11 ;  /* 0x000000000b17c2ca */ /* 0x000fe400000e0000 */
[----:B------:R-:W-:Y:S11]  /*5910*/  SEL R33, R33, RZ, P0 ;  /* 0x000000ff21217207 */ /* 0x000ff60000000000 */
[----:B------:R2:W-:Y:S01]  /*5920*/  @!UP1 UTMALDG.3D [UR16], [UR22], desc[UR14] ;  /* 0x00000e10160095b4 */ /* 0x0005e20008011000 */
[----:B------:R2:W-:Y:S01]  /*5930*/  @!UP0 UTMALDG.3D [UR8], [UR22], desc[UR14] ;  /* 0x00000e08160085b4 */ /* 0x0005e20008011000 */
[----:B------:R2:W-:Y:S01]  /*5940*/  @!P4 SYNCS.ARRIVE.TRANS64.RED.A0TR RZ, [UR5+0xe8], R25 ;  /* 0x0000e819ffffc9a7 */ /* 0x0005e20008300405 */
[----:B------:R-:W-:Y:S01]  /*5950*/  UPLOP3.LUT UP0, UPT, UPT, UPT, UPT, 0x80, 0x8 ;  /* 0x000000000008789c */ /* 0x000fe20003f0f070 */
[----:B------:R-:W-:Y:S01]  /*5960*/  SYNCS.ARRIVE.TRANS64.RED.A1T0 RZ, [UR6], RZ ;  /* 0x000000ffffff79a7 */ /* 0x000fe20008100406 */
[----:B------:R-:W-:Y:S09]  /*5970*/  @P3 BRA `(.L_x_106) ;  /* 0xfffffff0002c3947 */ /* 0x000ff2000383ffff */
[----:B------:R-:W-:-:S04]  /*5980*/  SHF.L.U32 R3, R36, 0x1f, RZ ;  /* 0x0000001f24037819 */ /* 0x000fc800000006ff */
[----:B------:R-:W1:Y:S02]  /*5990*/  SYNCS.PHASECHK.TRANS64.TRYWAIT P0, [UR5+0xf0], R3 ;  /* 0x0000f003ff0075a7 */ /* 0x000e640008001105 */
[----:B-1----:R-:W-:Y:S05]  /*59a0*/  @!P0 BRA `(.L_x_107) ;  /* 0x0000004000c48947 */ /* 0x002fea0003800000 */
.L_x_218:
[----:B------:R-:W3:Y:S02]  /*59b0*/  SYNCS.PHASECHK.TRANS64.TRYWAIT P0, [UR5+0xf8], R3 ;  /* 0x0000f803ff0075a7 */ /* 0x000ee40008001105 */
[----:B---3--:R-:W-:Y:S05]  /*59c0*/  @!P0 BRA `(.L_x_108) ;  /* 0x0000004000d48947 */ /* 0x008fea0003800000 */
.L_x_220:
[----:B------:R-:W3:Y:S02]  /*59d0*/  SYNCS.PHASECHK.TRANS64.TRYWAIT P0, [UR5+0x100], R3 ;  /* 0x00010003ff0075a7 */ /* 0x000ee40008001105 */
[----:B---3--:R-:W-:Y:S05]  /*59e0*/  @!P0 BRA `(.L_x_109) ;  /* 0x0000004000e48947 */ /* 0x008fea0003800000 */
.L_x_222:
[----:B-1----:R-:W-:-:S07]  /*59f0*/  MOV R0, UR5 ;  /* 0x0000000500007c02 */ /* 0x002fce0008000f00 */
.L_x_110:
[----:B-1----:R-:W-:-:S04]  /*5a00*/  SHF.L.U32 R3, R36, 0x1f, RZ ;  /* 0x0000001f24037819 */ /* 0x002fc800000006ff */
[----:B------:R1:W3:Y:S03]  /*5a10*/  SYNCS.PHASECHK.TRANS64.TRYWAIT P0, [R0+URZ+0x108], R3 ;  /* 0x00010803000075a7 */ /* 0x0002e600080011ff */
[----:B---3--:R-:W-:Y:S05]  /*5a20*/  @!P0 NANOSLEEP.SYNCS 0x989680 ;  /* 0x009896800000895d */ /* 0x008fea0003900000 */
[----:B------:R-:W3:Y:S02]  /*5a30*/  @!P0 SYNCS.PHASECHK.TRANS64 P0, [R0+URZ+0x108], R3 ;  /* 0x00010803000085a7 */ /* 0x000ee400080010ff */
[----:B--23--:R-:W-:Y:S05]  /*5a40*/  @P0 EXIT ;  /* 0x000000000000094d */ /* 0x00cfea0003800000 */
[----:B------:R-:W-:Y:S05]  /*5a50*/  BRA `(.L_x_110) ;  /* 0xfffffffc00e87947 */ /* 0x000fea000383ffff */
.L_x_95:
[----:B------:R-:W-:-:S06]  /*5a60*/  UISETP.GE.AND UP0, UPT, UR10, 0x4, UPT ;  /* 0x000000040a00788c */ /* 0x000fcc000bf06270 */
[----:B------:R-:W-:-:S13]  /*5a70*/  PLOP3.LUT P0, PT, PT, PT, UP0, 0x80, 0x8 ;  /* 0x000000000008781c */ /* 0x000fda0003f0f008 */
[----:B------:R-:W-:Y:S05]  /*5a80*/  @!P0 EXIT ;  /* 0x000000000000894d */ /* 0x000fea0003800000 */
[----:B------:R-:W-:Y:S01]  /*5a90*/  BAR.SYNC.DEFER_BLOCKING 0x6, 0xa0 ;  /* 0x0182800000007b1d */ /* 0x000fe20000010000 */
[----:B------:R-:W-:Y:S02]  /*5aa0*/  IMAD.SHL.U32 R4, R66, 0x200000, RZ ;  /* 0x0020000042047824 */ /* 0x000fe400078e00ff */
[----:B------:R-:W-:Y:S02]  /*5ab0*/  HFMA2 R71, -RZ, RZ, 0, 5.9604644775390625e-08 ;  /* 0x00000001ff477431 */ /* 0x000fe400000001ff */
[C---:B------:R-:W-:Y:S01]  /*5ac0*/  IMAD.SHL.U32 R65, R72.reuse, 0x10, RZ ;  /* 0x0000001048417824 */ /* 0x040fe200078e00ff */
[----:B------:R-:W-:Y:S01]  /*5ad0*/  MOV R69, RZ ;  /* 0x000000ff00457202 */ /* 0x000fe20000000f00 */
[----:B------:R-:W-:Y:S01]  /*5ae0*/  IMAD.U32 R33, R72, 0x10000, RZ ;  /* 0x0001000048217824 */ /* 0x000fe200078e00ff */
[----:B------:R-:W-:Y:S01]  /*5af0*/  UMOV UR48, 0x400 ;  /* 0x0000040000307882 */ /* 0x000fe20000000000 */
[----:B------:R-:W1:Y:S01]  /*5b00*/  LDC R63, c[0x0][0x370] ;  /* 0x0000dc00ff3f7b82 */ /* 0x000e620000000800 */
[----:B------:R-:W-:Y:S01]  /*5b10*/  ULEA UR48, UR37, UR48, 0x18 ;  /* 0x0000003025307291 */ /* 0x000fe2000f8ec0ff */
[----:B------:R-:W-:Y:S01]  /*5b20*/  LOP3.LUT R4, R4, 0x200000, RZ, 0xc0, !PT ;  /* 0x0020000004047812 */ /* 0x000fe200078ec0ff */
[----:B------:R-:W-:Y:S01]  /*5b30*/  IMAD.SHL.U32 R64, R72, 0x2, RZ ;  /* 0x0000000248407824 */ /* 0x000fe200078e00ff */
[C---:B------:R-:W-:Y:S01]  /*5b40*/  LOP3.LUT R5, R65.reuse, 0x40, RZ, 0xc0, !PT ;  /* 0x0000004041057812 */ /* 0x040fe200078ec0ff */
[----:B------:R-:W-:Y:S01]  /*5b50*/  IMAD.SHL.U32 R3, R66, 0x200, RZ ;  /* 0x0000020042037824 */ /* 0x000fe200078e00ff */
[----:B------:R-:W-:Y:S01]  /*5b60*/  LOP3.LUT R2, R65, 0x5b0, RZ, 0xc0, !PT ;  /* 0x000005b041027812 */ /* 0x000fe200078ec0ff */
[----:B------:R-:W-:Y:S01]  /*5b70*/  UIADD3 UR4, UPT, UPT, UR48, 0x200, URZ ;  /* 0x0000020030047890 */ /* 0x000fe2000fffe0ff */
[----:B------:R-:W2:Y:S01]  /*5b80*/  LDC R28, c[0x0][0xb0c] ;  /* 0x0002c300ff1c7b82 */ /* 0x000ea20000000800 */
[----:B------:R-:W-:Y:S01]  /*5b90*/  LOP3.LUT R33, R4, 0x400000, R33, 0xf8, !PT ;  /* 0x0040000004217812 */ /* 0x000fe200078ef821 */
[----:B------:R-:W-:Y:S01]  /*5ba0*/  IMAD.MOV.U32 R30, RZ, RZ, RZ ;  /* 0x000000ffff1e7224 */ /* 0x000fe200078e00ff */
[----:B------:R-:W-:Y:S01]  /*5bb0*/  LOP3.LUT R64, R5, 0x8, R64, 0xf8, !PT ;  /* 0x0000000805407812 */ /* 0x000fe200078ef840 */
[----:B------:R-:W-:Y:S01]  /*5bc0*/  IMAD.MOV.U32 R70, RZ, RZ, RZ ;  /* 0x000000ffff467224 */ /* 0x000fe200078e00ff */
[----:B------:R-:W-:Y:S01]  /*5bd0*/  LOP3.LUT R3, R2, 0x200, R3, 0xf8, !PT ;  /* 0x0000020002037812 */ /* 0x000fe200078ef803 */
[----:B------:R-:W-:Y:S01]  /*5be0*/  IMAD.MOV.U32 R76, RZ, RZ, RZ ;  /* 0x000000ffff4c7224 */ /* 0x000fe200078e00ff */
[----:B------:R-:W-:Y:S01]  /*5bf0*/  LOP3.LUT P0, RZ, R65, 0x40, RZ, 0xc0, !PT ;  /* 0x0000004041ff7812 */ /* 0x000fe2000780c0ff */
[----:B------:R-:W3:Y:S01]  /*5c00*/  LDC R61, c[0x0][0xb20] ;  /* 0x0002c800ff3d7b82 */ /* 0x000ee20000000800 */
[----:B------:R-:W4:Y:S01]  /*5c10*/  LDS R0, [UR48+0x1d0] ;  /* 0x0001d030ff007984 */ /* 0x000f220008000800 */
[----:B------:R-:W-:Y:S01]  /*5c20*/  LOP3.LUT R64, R3, R64, RZ, 0xfc, !PT ;  /* 0x0000004003407212 */ /* 0x000fe200078efcff */
[----:B------:R-:W-:Y:S01]  /*5c30*/  IMAD.U32 R67, RZ, RZ, UR4 ;  /* 0x00000004ff437e24 */ /* 0x000fe2000f8e00ff */
[----:B------:R-:W-:Y:S01]  /*5c40*/  LOP3.LUT R72, R72, 0x60, RZ, 0xc0, !PT ;  /* 0x0000006048487812 */ /* 0x000fe200078ec0ff */
[----:B------:R-:W1:Y:S03]  /*5c50*/  LDCU.64 UR52, c[0x0][0x348] ;  /* 0x00006900ff3477ac */ /* 0x000e660008000a00 */
[----:B------:R-:W1:Y:S01]  /*5c60*/  LDC R27, c[0x0][0xb30] ;  /* 0x0002cc00ff1b7b82 */ /* 0x000e620000000800 */
[----:B------:R-:W1:Y:S01]  /*5c70*/  LDCU.64 UR38, c[0x0][0x888] ;  /* 0x00011100ff2677ac */ /* 0x000e620008000a00 */
[----:B------:R-:W1:Y:S06]  /*5c80*/  LDCU.64 UR44, c[0x0][0x890] ;  /* 0x00011200ff2c77ac */ /* 0x000e6c0008000a00 */
[----:B------:R-:W1:Y:S01]  /*5c90*/  LDC.64 R56, c[0x0][0xb10] ;  /* 0x0002c400ff387b82 */ /* 0x000e620000000a00 */
[----:B------:R-:W-:Y:S01]  /*5ca0*/  UMOV UR49, URZ ;  /* 0x000000ff00317c82 */ /* 0x000fe20008000000 */
[----:B------:R-:W-:-:S06]  /*5cb0*/  UMOV UR51, URZ ;  /* 0x000000ff00337c82 */ /* 0x000fcc0008000000 */
[----:B------:R-:W1:Y:S08]  /*5cc0*/  LDC.64 R24, c[0x0][0xb18] ;  /* 0x0002c600ff187b82 */ /* 0x000e700000000a00 */
[----:B------:R-:W1:Y:S08]  /*5cd0*/  LDC.64 R22, c[0x0][0xb28] ;  /* 0x0002ca00ff167b82 */ /* 0x000e700000000a00 */
[----:B------:R-:W1:Y:S01]  /*5ce0*/  LDC.64 R54, c[0x0][0x8b0] ;  /* 0x00022c00ff367b82 */ /* 0x000e620000000a00 */
[----:B----4-:R-:W-:Y:S01]  /*5cf0*/  IMAD.IADD R33, R0, 0x1, R33 ;  /* 0x0000000100217824 */ /* 0x010fe200078e0221 */
[----:B------:R-:W-:-:S06]  /*5d00*/  P2R R0, PR, RZ, 0x1 ;  /* 0x00000001ff007803 */ /* 0x000fcc0000000000 */
[----:B------:R-:W4:Y:S08]  /*5d10*/  LDC.64 R52, c[0x0][0x8a8] ;  /* 0x00022a00ff347b82 */ /* 0x000f300000000a00 */
[----:B--23--:R-:W1:Y:S02]  /*5d20*/  LDC R62, c[0x0][0x374] ;  /* 0x0000dd00ff3e7b82 */ /* 0x00ce640000000800 */
.L_x_154:
[C---:B------:R-:W-:Y:S02]  /*5d30*/  LEA R0, R76.reuse, UR48, 0x3 ;  /* 0x000000304c007c11 */ /* 0x040fe4000f8e18ff */
[----:B------:R-:W-:Y:S02]  /*5d40*/  SHF.L.U32 R3, R69, 0x1f, RZ ;  /* 0x0000001f45037819 */ /* 0x000fe400000006ff */
[----:B------:R-:W-:Y:S02]  /*5d50*/  LEA R16, R76, UR48, 0x4 ;  /* 0x000000304c107c11 */ /* 0x000fe4000f8e20ff */
[----:B--2---:R-:W2:Y:S02]  /*5d60*/  SYNCS.PHASECHK.TRANS64.TRYWAIT P0, [R0+URZ+0x120], R3 ;  /* 0x00012003000075a7 */ /* 0x004ea400080011ff */
[----:B--2---:R-:W-:Y:S05]  /*5d70*/  @!P0 BRA `(.L_x_111) ;  /* 0x0000004000188947 */ /* 0x004fea0003800000 */
.L_x_223:
[----:B------:R-:W3:Y:S01]  /*5d80*/  LDC.64 R12, c[0x0][0xb10] ;  /* 0x0002c400ff0c7b82 */ /* 0x000ee20000000a00 */
[----:B------:R-:W4:Y:S01]  /*5d90*/  LDS.128 R16, [R16+0x1b0] ;  /* 0x0001b00010107984 */ /* 0x000f220000000c00 */
[----:B-1----:R-:W-:Y:S01]  /*5da0*/  ISETP.NE.AND P1, PT, R27, 0x1, PT ;  /* 0x000000011b00780c */ /* 0x002fe20003f25270 */
[----:B--2---:R-:W-:Y:S01]  /*5db0*/  VIADD R0, R0, 0x130 ;  /* 0x0000013000007836 */ /* 0x004fe20000000000 */
[----:B------:R-:W-:Y:S04]  /*5dc0*/  ISETP.GE.AND P0, PT, R26, 0x1, PT ;  /* 0x000000011a00780c */ /* 0x000fe80003f06270 */
[----:B------:R-:W1:Y:S01]  /*5dd0*/  LDC.64 R10, c[0x0][0xb18] ;  /* 0x0002c600ff0a7b82 */ /* 0x000e620000000a00 */
[----:B------:R-:W-:Y:S01]  /*5de0*/  PRMT R0, RZ, 0x654, R0 ;  /* 0x00000654ff007816 */ /* 0x000fe20000000000 */
[----:B------:R-:W-:Y:S01]  /*5df0*/  @!PT LDS RZ, [RZ] ;  /* 0x00000000fffff984 */ /* 0x000fe20000000800 */
[----:B------:R-:W-:Y:S01]  /*5e00*/  @!PT LDS RZ, [RZ] ;  /* 0x00000000fffff984 */ /* 0x000fe20000000800 */
[----:B------:R-:W-:Y:S01]  /*5e10*/  @!PT LDS RZ, [RZ] ;  /* 0x00000000fffff984 */ /* 0x000fe20000000800 */
[----:B------:R-:W-:Y:S01]  /*5e20*/  @!PT LDS RZ, [RZ] ;  /* 0x00000000fffff984 */ /* 0x000fe20000000800 */
[----:B------:R2:W-:Y:S06]  /*5e30*/  MEMBAR.ALL.CTA ;  /* 0x0000000000007992 */ /* 0x0005ec0000008000 */
[----:B--2---:R-:W2:Y:S01]  /*5e40*/  FENCE.VIEW.ASYNC.S ;  /* 0x00000000000073c6 */ /* 0x004ea20000000000 */
[----:B------:R-:W1:Y:S08]  /*5e50*/  @!P1 LDC R14, c[0x0][0xb20] ;  /* 0x0002c800ff0e9b82 */ /* 0x000e700000000800 */
[----:B------:R-:W1:Y:S01]  /*5e60*/  @!P1 LDC R9, c[0x0][0xb0c] ;  /* 0x0002c300ff099b82 */ /* 0x000e620000000800 */
[----:B--2---:R2:W-:Y:S01]  /*5e70*/  SYNCS.ARRIVE.TRANS64.RED.A1T0 RZ, [R0+URZ], RZ ;  /* 0x000000ff00ff79a7 */ /* 0x0045e200081004ff */
[----:B----4-:R-:W-:Y:S04]  /*5e80*/  LOP3.LUT P4, RZ, R18, 0x1, RZ, 0xc0, !PT ;  /* 0x0000000112ff7812 */ /* 0x010fe8000788c0ff */
[----:B------:R-:W-:Y:S09]  /*5e90*/  P2R R73, PR, RZ, 0x10 ;  /* 0x00000010ff497803 */ /* 0x000ff20000000000 */
[----:B------:R-:W-:Y:S02]  /*5ea0*/  @P4 MOV R31, R16 ;  /* 0x00000010001f4202 */ /* 0x000fe40000000f00 */
[----:B------:R-:W-:Y:S01]  /*5eb0*/  @P4 LOP3.LUT R29, R17, 0xffff, RZ, 0xc0, !PT ;  /* 0x0000ffff111d4812 */ /* 0x000fe200078ec0ff */
[----:B--23--:R-:W-:Y:S06]  /*5ec0*/  @!P0 BRA `(.L_x_112) ;  /* 0x0000000000a48947 */ /* 0x00cfec0003800000 */
[----:B------:R-:W-:Y:S01]  /*5ed0*/  IMAD.HI.U32 R36, R62, R25, RZ ;  /* 0x000000193e247227 */ /* 0x000fe200078e00ff */
[----:B------:R-:W-:Y:S02]  /*5ee0*/  ISETP.NE.AND P0, PT, R24, 0x1, PT ;  /* 0x000000011800780c */ /* 0x000fe40003f05270 */
[----:B------:R-:W-:Y:S01]  /*5ef0*/  ISETP.NE.AND P2, PT, R26, 0x1, PT ;  /* 0x000000011a00780c */ /* 0x000fe20003f45270 */
[-C--:B------:R-:W-:Y:S01]  /*5f00*/  IMAD.HI.U32 R20, R63, R56.reuse, RZ ;  /* 0x000000383f147227 */ /* 0x080fe200078e00ff */
[----:B------:R-:W-:Y:S02]  /*5f10*/  SHF.R.U32.HI R21, RZ, R61, R36 ;  /* 0x0000003dff157219 */ /* 0x000fe40000011624 */
[----:B------:R-:W-:Y:S01]  /*5f20*/  ISETP.NE.AND P3, PT, R28, 0x1, PT ;  /* 0x000000011c00780c */ /* 0x000fe20003f65270 */
[----:B------:R-:W-:Y:S01]  /*5f30*/  IMAD.HI.U32 R40, R29, R25, RZ ;  /* 0x000000191d287227 */ /* 0x000fe200078e00ff */
[----:B------:R-:W-:Y:S02]  /*5f40*/  SHF.R.U32.HI R20, RZ, R57, R20 ;  /* 0x00000039ff147219 */ /* 0x000fe40000011614 */
[----:B------:R-:W-:Y:S01]  /*5f50*/  SEL R3, R62, R21, !P0 ;  /* 0x000000153e037207 */ /* 0x000fe20004000000 */
[----:B------:R-:W-:Y:S01]  /*5f60*/  IMAD.HI.U32 R38, R31, R56, RZ ;  /* 0x000000381f267227 */ /* 0x000fe200078e00ff */
[----:B------:R-:W-:Y:S03]  /*5f70*/  SEL R7, R63, R20, !P3 ;  /* 0x000000143f077207 */ /* 0x000fe60005800000 */
[-C--:B------:R-:W-:Y:S01]  /*5f80*/  IMAD.HI.U32 R20, R3, R22.reuse, RZ ;  /* 0x0000001603147227 */ /* 0x080fe200078e00ff */
[----:B------:R-:W-:Y:S03]  /*5f90*/  SHF.R.U32.HI R38, RZ, R57, R38 ;  /* 0x00000039ff267219 */ /* 0x000fe60000011626 */
[----:B------:R-:W-:Y:S01]  /*5fa0*/  IMAD.HI.U32 R36, R7, R22, RZ ;  /* 0x0000001607247227 */ /* 0x000fe200078e00ff */
[----:B------:R-:W-:Y:S02]  /*5fb0*/  @P2 SHF.R.U32.HI R3, RZ, R23, R20 ;  /* 0x00000017ff032219 */ /* 0x000fe40000011614 */
[----:B------:R-:W-:Y:S02]  /*5fc0*/  SHF.R.U32.HI R20, RZ, R61, R40 ;  /* 0x0000003dff147219 */ /* 0x000fe40000011628 */
[----:B------:R-:W-:Y:S01]  /*5fd0*/  @P2 SHF.R.U32.HI R7, RZ, R23, R36 ;  /* 0x00000017ff072219 */ /* 0x000fe20000011624 */
[C---:B------:R-:W-:Y:S01]  /*5fe0*/  IMAD R2, R26.reuse, R3, RZ ;  /* 0x000000031a027224 */ /* 0x040fe200078e02ff */
[----:B------:R-:W-:Y:S02]  /*5ff0*/  SEL R5, R29, R20, !P0 ;  /* 0x000000141d057207 */ /* 0x000fe40004000000 */
[----:B------:R-:W-:Y:S01]  /*6000*/  SEL R3, R31, R38, !P3 ;  /* 0x000000261f037207 */ /* 0x000fe20005800000 */
[----:B------:R-:W-:Y:S01]  /*6010*/  IMAD R4, R26, R7, RZ ;  /* 0x000000071a047224 */ /* 0x000fe200078e02ff */
[C---:B------:R-:W-:Y:S01]  /*6020*/  ISETP.GE.AND P0, PT, R5.reuse, R2, PT ;  /* 0x000000020500720c */ /* 0x040fe20003f06270 */
[----:B------:R-:W-:Y:S03]  /*6030*/  IMAD.HI.U32 R6, R5, R22, RZ ;  /* 0x0000001605067227 */ /* 0x000fe600078e00ff */
[----:B------:R-:W-:Y:S01]  /*6040*/  ISETP.GE.OR P0, PT, R3, R4, P0 ;  /* 0x000000040300720c */ /* 0x000fe20000706670 */
[----:B------:R-:W-:Y:S01]  /*6050*/  IMAD.MOV R4, RZ, RZ, -R3 ;  /* 0x000000ffff047224 */ /* 0x000fe200078e0a03 */
[-C--:B------:R-:W-:Y:S03]  /*6060*/  SHF.R.U32.HI R6, RZ, R23.reuse, R6 ;  /* 0x00000017ff067219 */ /* 0x080fe60000011606 */
[----:B------:R-:W-:Y:S01]  /*6070*/  IMAD R31, R28, R4, R31 ;  /* 0x000000041c1f7224 */ /* 0x000fe200078e021f */
[----:B------:R-:W-:Y:S05]  /*6080*/  SEL R15, R5, R6, !P2 ;  /* 0x00000006050f7207 */ /* 0x000fea0005000000 */
[----:B------:R-:W-:Y:S02]  /*6090*/  IMAD.MOV R6, RZ, RZ, -R15 ;  /* 0x000000ffff067224 */ /* 0x000fe400078e0a0f */
[C---:B------:R-:W-:Y:S04]  /*60a0*/  @!P0 IMAD.HI.U32 R2, R3.reuse, R22, RZ ;  /* 0x0000001603028227 */ /* 0x040fe800078e00ff */
[----:B------:R-:W-:Y:S01]  /*60b0*/  IMAD R6, R26, R6, R5 ;  /* 0x000000061a067224 */ /* 0x000fe200078e0205 */
[----:B------:R-:W-:Y:S04]  /*60c0*/  @!P0 SHF.R.U32.HI R2, RZ, R23, R2 ;  /* 0x00000017ff028219 */ /* 0x000fe80000011602 */
[----:B------:R-:W-:Y:S02]  /*60d0*/  @!P0 SEL R0, R3, R2, !P2 ;  /* 0x0000000203008207 */ /* 0x000fe40005000000 */
[----:B------:R-:W-:Y:S02]  /*60e0*/  IADD3 R2, PT, PT, -R5, RZ, RZ ;  /* 0x000000ff05027210 */ /* 0x000fe40007ffe1ff */
[----:B------:R-:W-:Y:S01]  /*60f0*/  @!P0 IADD3 R8, PT, PT, R15, -R0, RZ ;  /* 0x800000000f088210 */ /* 0x000fe20007ffe0ff */
[----:B------:R-:W-:Y:S02]  /*6100*/  @!P0 IMAD R0, R7, R6, R0 ;  /* 0x0000000607008224 */ /* 0x000fe400078e0200 */
[----:B------:R-:W-:Y:S02]  /*6110*/  IMAD R29, R24, R2, R29 ;  /* 0x00000002181d7224 */ /* 0x000fe400078e021d */
[----:B------:R-:W-:Y:S02]  /*6120*/  @!P0 IMAD R5, R8, R26, R3 ;  /* 0x0000001a08058224 */ /* 0x000fe400078e0203 */
[----:B------:R-:W-:Y:S04]  /*6130*/  @!P0 IMAD.MOV.U32 R3, RZ, RZ, R0 ;  /* 0x000000ffff038224 */ /* 0x000fe800078e0000 */
[----:B------:R-:W-:Y:S02]  /*6140*/  IMAD R31, R3, R28, R31 ;  /* 0x0000001c031f7224 */ /* 0x000fe400078e021f */
[----:B------:R-:W-:Y:S07]  /*6150*/  IMAD R29, R5, R24, R29 ;  /* 0x00000018051d7224 */ /* 0x000fee00078e021d */
.L_x_112:
[----:B-1----:R-:W-:Y:S01]  /*6160*/  @!P1 ISETP.NE.AND P0, PT, R10, 0x1, PT ;  /* 0x000000010a00980c */ /* 0x002fe20003f05270 */
[----:B------:R-:W-:Y:S01]  /*6170*/  @!P1 IMAD.HI.U32 R3, R29, R11, RZ ;  /* 0x0000000b1d039227 */ /* 0x000fe200078e00ff */
[----:B------:R-:W-:Y:S01]  /*6180*/  R2UR UR42, R37 ;  /* 0x00000000252a72ca */ /* 0x000fe200000e0000 */
[----:B------:R-:W-:Y:S01]  /*6190*/  BSSY.RECONVERGENT B6, `(.L_x_113) ;  /* 0x0000031000067945 */ /* 0x000fe20003800200 */
[----:B------:R-:W-:Y:S01]  /*61a0*/  R2UR UR41, R34 ;  /* 0x00000000222972ca */ /* 0x000fe200000e0000 */
[----:B------:R-:W-:Y:S01]  /*61b0*/  @!P1 IMAD.HI.U32 R0, R31, R12, RZ ;  /* 0x0000000c1f009227 */ /* 0x000fe200078e00ff */
[----:B------:R-:W-:Y:S02]  /*61c0*/  @!P1 SHF.R.U32.HI R2, RZ, R14, R3 ;  /* 0x0000000eff029219 */ /* 0x000fe40000011603 */
[----:B------:R-:W-:Y:S01]  /*61d0*/  @!P1 ISETP.NE.AND P2, PT, R9, 0x1, PT ;  /* 0x000000010900980c */ /* 0x000fe20003f45270 */
[----:B------:R-:W-:Y:S01]  /*61e0*/  VIADD R76, R76, 0x1 ;  /* 0x000000014c4c7836 */ /* 0x000fe20000000000 */
[----:B------:R-:W-:Y:S02]  /*61f0*/  @!P1 SEL R2, R29, R2, !P0 ;  /* 0x000000021d029207 */ /* 0x000fe40004000000 */
[----:B------:R-:W-:Y:S02]  /*6200*/  @!P1 SHF.R.U32.HI R0, RZ, R13, R0 ;  /* 0x0000000dff009219 */ /* 0x000fe40000011600 */
[----:B------:R-:W-:Y:S01]  /*6210*/  LOP3.LUT P0, RZ, R67, 0x90, RZ, 0xc0, !PT ;  /* 0x0000009043ff7812 */ /* 0x000fe2000780c0ff */
[----:B------:R-:W-:Y:S01]  /*6220*/  USHF.L.U32 UR42, UR42, 0x6, URZ ;  /* 0x000000062a2a7899 */ /* 0x000fe200080006ff */
[----:B------:R-:W-:Y:S01]  /*6230*/  @!P1 SEL R3, R31, R0, !P2 ;  /* 0x000000001f039207 */ /* 0x000fe20005000000 */
[----:B------:R-:W-:Y:S01]  /*6240*/  USHF.L.U32 UR41, UR41, 0x7, URZ ;  /* 0x0000000729297899 */ /* 0x000fe200080006ff */
[----:B------:R-:W-:Y:S03]  /*6250*/  @P4 SHF.R.U32.HI R68, RZ, 0x10, R17 ;  /* 0x00000010ff444819 */ /* 0x000fe60000011611 */
[----:B------:R-:W-:Y:S02]  /*6260*/  @!P1 IMAD.IADD R0, R2, 0x1, -R3 ;  /* 0x0000000102009824 */ /* 0x000fe400078e0a03 */
[----:B------:R-:W-:Y:S02]  /*6270*/  @!P1 IMAD.IADD R2, R3, 0x1, -R2 ;  /* 0x0000000103029824 */ /* 0x000fe400078e0a02 */
[----:B------:R-:W-:Y:S02]  /*6280*/  @!P1 IMAD R31, R0, R9, R31 ;  /* 0x00000009001f9224 */ /* 0x000fe400078e021f */
[----:B------:R-:W-:Y:S01]  /*6290*/  @!P1 IMAD R29, R2, R10, R29 ;  /* 0x0000000a021d9224 */ /* 0x000fe200078e021d */
[----:B------:R-:W-:Y:S06]  /*62a0*/  @!P0 BRA `(.L_x_114) ;  /* 0x00000000007c8947 */ /* 0x000fec0003800000 */
[----:B------:R-:W1:Y:S01]  /*62b0*/  LDCU.64 UR8, c[0x4][0x80] ;  /* 0x01001000ff0877ac */ /* 0x000e620008000a00 */
[----:B------:R-:W-:Y:S01]  /*62c0*/  MOV R2, 0x0 ;  /* 0x0000000000027802 */ /* 0x000fe20000000f00 */
[----:B------:R-:W-:Y:S02]  /*62d0*/  HFMA2 R12, -RZ, RZ, 0, 5.9604644775390625e-08 ;  /* 0x00000001ff0c7431 */ /* 0x000fe400000001ff */
[----:B------:R-:W-:Y:S01]  /*62e0*/  IMAD.MOV.U32 R8, RZ, RZ, 0x70 ;  /* 0x00000070ff087424 */ /* 0x000fe200078e00ff */
[----:B------:R2:W3:Y:S01]  /*62f0*/  LDC.64 R14, c[0x4][R2] ;  /* 0x01000000020e7b82 */ /* 0x0004e20000000a00 */
[----:B------:R-:W4:Y:S01]  /*6300*/  LDCU.64 UR6, c[0x4][0x88] ;  /* 0x01001100ff0677ac */ /* 0x000f220008000a00 */
[----:B------:R-:W-:Y:S01]  /*6310*/  IMAD.MOV.U32 R13, RZ, RZ, RZ ;  /* 0x000000ffff0d7224 */ /* 0x000fe200078e00ff */
[----:B------:R-:W2:Y:S01]  /*6320*/  LDCU.64 UR4, c[0x4][0x8] ;  /* 0x01000100ff0477ac */ /* 0x000ea20008000a00 */
[----:B-1----:R-:W-:Y:S01]  /*6330*/  MOV R5, UR9 ;  /* 0x0000000900057c02 */ /* 0x002fe20008000f00 */
[----:B------:R-:W-:Y:S01]  /*6340*/  IMAD.U32 R4, RZ, RZ, UR8 ;  /* 0x00000008ff047e24 */ /* 0x000fe2000f8e00ff */
[----:B----4-:R-:W-:Y:S01]  /*6350*/  MOV R7, UR7 ;  /* 0x0000000700077c02 */ /* 0x010fe20008000f00 */
[----:B------:R-:W-:Y:S01]  /*6360*/  IMAD.U32 R6, RZ, RZ, UR6 ;  /* 0x00000006ff067e24 */ /* 0x000fe2000f8e00ff */
[----:B--2---:R-:W-:Y:S01]  /*6370*/  MOV R11, UR5 ;  /* 0x00000005000b7c02 */ /* 0x004fe20008000f00 */
[----:B------:R-:W-:Y:S02]  /*6380*/  IMAD.U32 R10, RZ, RZ, UR4 ;  /* 0x00000004ff0a7e24 */ /* 0x000fe4000f8e00ff */
[----:B------:R-:W-:Y:S07]  /*6390*/  LEPC R20, `(.L_x_115) ;  /* 0x000000001014794e */ /* 0x000fee0000000000 */
[----:B---3-5:R-:W-:Y:S05]  /*63a0*/  CALL.ABS.NOINC R14 ;  /* 0x000000000e007343 */ /* 0x028fea0003c00000 */
.L_x_115:
[----:B------:R-:W1:Y:S01]  /*63b0*/  LDCU.64 UR8, c[0x4][0x80] ;  /* 0x01001000ff0877ac */ /* 0x000e620008000a00 */
[----:B------:R-:W2:Y:S01]  /*63c0*/  LDC.64 R2, c[0x4][R2] ;  /* 0x0100000002027b82 */ /* 0x000ea20000000a00 */
[----:B------:R-:W-:Y:S02]  /*63d0*/  HFMA2 R12, -RZ, RZ, 0, 5.9604644775390625e-08 ;  /* 0x00000001ff0c7431 */ /* 0x000fe400000001ff */
[----:B------:R-:W-:Y:S02]  /*63e0*/  IMAD.MOV.U32 R8, RZ, RZ, 0x70 ;  /* 0x00000070ff087424 */ /* 0x000fe400078e00ff */
[----:B------:R-:W-:Y:S01]  /*63f0*/  IMAD.MOV.U32 R13, RZ, RZ, RZ ;  /* 0x000000ffff0d7224 */ /* 0x000fe200078e00ff */
[----:B------:R-:W3:Y:S01]  /*6400*/  LDCU.64 UR6, c[0x4][0x88] ;  /* 0x01001100ff0677ac */ /* 0x000ee20008000a00 */
[----:B------:R-:W4:Y:S01]  /*6410*/  LDCU.64 UR4, c[0x4][0x8] ;  /* 0x01000100ff0477ac */ /* 0x000f220008000a00 */
[----:B-1----:R-:W-:Y:S02]  /*6420*/  MOV R4, UR8 ;  /* 0x0000000800047c02 */ /* 0x002fe40008000f00 */
[----:B------:R-:W-:Y:S02]  /*6430*/  MOV R5, UR9 ;  /* 0x0000000900057c02 */ /* 0x000fe40008000f00 */
[----:B---3--:R-:W-:Y:S01]  /*6440*/  MOV R7, UR7 ;  /* 0x0000000700077c02 */ /* 0x008fe20008000f00 */
[----:B------:R-:W-:Y:S01]  /*6450*/  IMAD.U32 R6, RZ, RZ, UR6 ;  /* 0x00000006ff067e24 */ /* 0x000fe2000f8e00ff */
[----:B----4-:R-:W-:Y:S01]  /*6460*/  MOV R11, UR5 ;  /* 0x00000005000b7c02 */ /* 0x010fe20008000f00 */
[----:B------:R-:W-:Y:S02]  /*6470*/  IMAD.U32 R10, RZ, RZ, UR4 ;  /* 0x00000004ff0a7e24 */ /* 0x000fe4000f8e00ff */
[----:B------:R-:W-:Y:S07]  /*6480*/  LEPC R20, `(.L_x_114) ;  /* 0x000000001014794e */ /* 0x000fee0000000000 */
[----:B--2---:R-:W-:Y:S05]  /*6490*/  CALL.ABS.NOINC R2 ;  /* 0x0000000002007343 */ /* 0x004fea0003c00000 */
.L_x_114:
[----:B------:R-:W-:Y:S05]  /*64a0*/  BSYNC.RECONVERGENT B6 ;  /* 0x0000000000067941 */ /* 0x000fea0003800200 */
.L_x_113:
[----:B------:R-:W-:Y:S01]  /*64b0*/  ISETP.NE.U32.AND P4, PT, R54, RZ, PT ;  /* 0x000000ff3600720c */ /* 0x000fe20003f85070 */
[----:B------:R-:W-:Y:S01]  /*64c0*/  UISETP.NE.AND UP2, UPT, UR50, URZ, UPT ;  /* 0x000000ff3200728c */ /* 0x000fe2000bf45270 */
[----:B------:R-:W-:Y:S01]  /*64d0*/  ISETP.NE.U32.AND P2, PT, RZ, UR38, PT ;  /* 0x00000026ff007c0c */ /* 0x000fe2000bf45070 */
[----:B------:R-:W-:Y:S01]  /*64e0*/  UISETP.NE.U32.AND UP1, UPT, UR44, URZ, UPT ;  /* 0x000000ff2c00728c */ /* 0x000fe2000bf25070 */
[----:B------:R-:W-:Y:S01]  /*64f0*/  ISETP.NE.AND.EX P4, PT, R55, RZ, PT, P4 ;  /* 0x000000ff3700720c */ /* 0x000fe20003f85340 */
[----:B------:R-:W-:Y:S01]  /*6500*/  UPLOP3.LUT UP0, UPT, UPT, UPT, UPT, 0x40, 0x4 ;  /* 0x000000000004789c */ /* 0x000fe20003f0e870 */
[----:B------:R-:W-:Y:S01]  /*6510*/  ISETP.NE.AND.EX P2, PT, RZ, UR39, PT, P2 ;  /* 0x00000027ff007c0c */ /* 0x000fe2000bf45320 */
[----:B------:R-:W-:Y:S01]  /*6520*/  UISETP.NE.AND.EX UP1, UPT, UR45, URZ, UPT, UP1 ;  /* 0x000000ff2d00728c */ /* 0x000fe2000bf25310 */
[----:B------:R-:W-:Y:S04]  /*6530*/  PLOP3.LUT P1, PT, PT, PT, UP2, 0x80, 0x8 ;  /* 0x000000000008781c */ /* 0x000fe80003f2f028 */
[----:B------:R-:W-:Y:S06]  /*6540*/  @UP2 UPLOP3.LUT UP0, UPT, UPT, UPT, UP1, 0x80, 0x8 ;  /* 0x000000000008289c */ /* 0x000fec0003f0f010 */
[----:B------:R-:W-:Y:S01]  /*6550*/  PLOP3.LUT P0, PT, PT, PT, UP0, 0x80, 0x8 ;  /* 0x000000000008781c */ /* 0x000fe20003f0f008 */
[----:B------:R-:W-:Y:S01]  /*6560*/  @!UPT UIADD3 URZ, UPT, UPT, URZ, URZ, URZ ;  /* 0x000000fffffff290 */ /* 0x000fe2000fffe0ff */
[----:B------:R-:W-:Y:S11]  /*6570*/  BRA.U !UP1, `(.L_x_116) ;  /* 0x0000000109387547 */ /* 0x000ff6000b800000 */
[----:B------:R-:W-:Y:S01]  /*6580*/  UISETP.NE.U32.AND UP0, UPT, UR38, URZ, UPT ;  /* 0x000000ff2600728c */ /* 0x000fe2000bf05070 */
[----:B------:R-:W-:Y:S02]  /*6590*/  HFMA2 R0, -RZ, RZ, 0, 5.9604644775390625e-08 ;  /* 0x00000001ff007431 */ /* 0x000fe400000001ff */
[----:B------:R-:W-:Y:S01]  /*65a0*/  IMAD.MOV.U32 R59, RZ, RZ, 0x1 ;  /* 0x00000001ff3b7424 */ /* 0x000fe200078e00ff */
[----:B------:R-:W-:Y:S06]  /*65b0*/  UISETP.NE.AND.EX UP0, UPT, UR39, URZ, UPT, UP0 ;  /* 0x000000ff2700728c */ /* 0x000fec000bf05300 */
[----:B------:R-:W-:Y:S05]  /*65c0*/  PLOP3.LUT P3, PT, PT, PT, UP0, 0x80, 0x8 ;  /* 0x000000000008781c */ /* 0x000fea0003f6f008 */
[----:B------:R-:W1:Y:S01]  /*65d0*/  @UP0 LDCU.64 UR6, c[0x0][0x888] ;  /* 0x00011100ff0607ac */ /* 0x000e620008000a00 */
[----:B------:R-:W-:Y:S07]  /*65e0*/  @UP0 UIMAD UR4, UR36, UR44, URZ ;  /* 0x0000002c240402a4 */ /* 0x000fee000f8e02ff */
[----:B------:R-:W-:Y:S01]  /*65f0*/  @!P3 PRMT R59, R0, 0x7610, R59 ;  /* 0x00007610003bb816 */ /* 0x000fe2000000003b */
[----:B-1----:R-:W-:Y:S03]  /*6600*/  @UP0 UIMAD.WIDE UR6, UR4, 0x4, UR6 ;  /* 0x00000004040608a5 */ /* 0x002fe6000f8e0206 */
[----:B------:R-:W1:Y:S03]  /*6610*/  @!UP0 LDCU UR4, c[0x0][0x880] ;  /* 0x00011000ff0487ac */ /* 0x000e660008000800 */
[----:B------:R-:W-:Y:S01]  /*6620*/  IMAD.U32 R2, RZ, RZ, UR6 ;  /* 0x00000006ff027e24 */ /* 0x000fe2000f8e00ff */
[----:B------:R-:W-:Y:S05]  /*6630*/  MOV R3, UR7 ;  /* 0x0000000700037c02 */ /* 0x000fea0008000f00 */
[----:B-----5:R2:W5:Y:S02]  /*6640*/  @P3 LDG.E R35, desc[UR46][R2.64] ;  /* 0x0000002e02233981 */ /* 0x020564000c1e1900 */
[----:B-12---:R-:W-:Y:S02]  /*6650*/  @!P3 IMAD.U32 R35, RZ, RZ, UR4 ;  /* 0x00000004ff23be24 */ /* 0x006fe4000f8e00ff */
.L_x_116:
[----:B------:R-:W-:Y:S05]  /*6660*/  @!P4 BRA `(.L_x_117) ;  /* 0x000000000020c947 */ /* 0x000fea0003800000 */
[----:B------:R-:W-:Y:S04]  /*6670*/  ISETP.NE.U32.AND P3, PT, R52, RZ, PT ;  /* 0x000000ff3400720c */ /* 0x000fe80003f65070 */
[----:B------:R-:W-:Y:S11]  /*6680*/  ISETP.NE.AND.EX P3, PT, R53, RZ, PT, P3 ;  /* 0x000000ff3500720c */ /* 0x000ff60003f65330 */
[----:B------:R-:W-:Y:S02]  /*6690*/  @!UPT UIADD3 URZ, UPT, UPT, URZ, URZ, URZ ;  /* 0x000000fffffff290 */ /* 0x000fe4000fffe0ff */
[----:B------:R-:W1:Y:S01]  /*66a0*/  @P3 LDC.64 R2, c[0x0][0x8a8] ;  /* 0x00022a00ff023b82 */ /* 0x000e620000000a00 */
[----:B------:R-:W-:Y:S04]  /*66b0*/  @P3 IMAD R0, R54, UR36, RZ ;  /* 0x0000002436003c24 */ /* 0x000fe8000f8e02ff */
[----:B-1----:R-:W-:Y:S05]  /*66c0*/  @P3 IMAD.WIDE R2, R0, 0x4, R2 ;  /* 0x0000000400023825 */ /* 0x002fea00078e0202 */
[----:B-----5:R1:W5:Y:S02]  /*66d0*/  @P3 LDG.E R32, desc[UR46][R2.64] ;  /* 0x0000002e02203981 */ /* 0x020364000c1e1900 */
[----:B-1----:R-:W2:Y:S02]  /*66e0*/  @!P3 LDC R32, c[0x0][0x8a0] ;  /* 0x00022800ff20bb82 */ /* 0x002ea40000000800 */
.L_x_117:
[----:B-----5:R-:W-:Y:S01]  /*66f0*/  FSETP.NEU.AND P3, PT, R35, RZ, PT ;  /* 0x000000ff2300720b */ /* 0x020fe20003f6d000 */
[----:B------:R-:W-:Y:S01]  /*6700*/  IMAD.SHL.U32 R77, R64, 0x2, RZ ;  /* 0x00000002404d7824 */ /* 0x000fe200078e00ff */
[----:B------:R-:W-:Y:S01]  /*6710*/  SEL R5, RZ, 0xffffffff, P2 ;  /* 0xffffffffff057807 */ /* 0x000fe20001000000 */
[----:B------:R-:W-:Y:S01]  /*6720*/  BSSY B1, `(.L_x_118) ;  /* 0x0000034000017945 */ /* 0x000fe20003800000 */
[----:B------:R-:W-:Y:S01]  /*6730*/  @P1 LOP3.LUT P2, RZ, R59, 0xff, RZ, 0xc0, !PT ;  /* 0x000000ff3bff1812 */ /* 0x000fe2000784c0ff */
[----:B------:R-:W-:Y:S01]  /*6740*/  IMAD.MOV.U32 R39, RZ, RZ, 0x1 ;  /* 0x00000001ff277424 */ /* 0x000fe200078e00ff */
[----:B------:R-:W-:Y:S01]  /*6750*/  @P1 SEL R0, RZ, 0xffffffff, P3 ;  /* 0xffffffffff001807 */ /* 0x000fe20001800000 */
[C---:B------:R-:W-:Y:S01]  /*6760*/  IMAD R34, R30.reuse, 0x40, R33 ;  /* 0x000000401e227824 */ /* 0x040fe200078e0221 */
[----:B------:R-:W-:Y:S01]  /*6770*/  LOP3.LUT R71, R71, 0x1, RZ, 0x3c, !PT ;  /* 0x0000000147477812 */ /* 0x000fe200078e3cff */
[----:B------:R-:W-:Y:S01]  /*6780*/  IMAD.MOV.U32 R38, RZ, RZ, RZ ;  /* 0x000000ffff267224 */ /* 0x000fe200078e00ff */
[----:B------:R-:W-:Y:S02]  /*6790*/  @P0 SEL R0, R5, R0, !P2 ;  /* 0x0000000005000207 */ /* 0x000fe40005000000 */
[----:B------:R-:W-:Y:S02]  /*67a0*/  CS2R R50, SRZ ;  /* 0x0000000000327805 */ /* 0x000fe4000001ff00 */
[----:B------:R-:W-:Y:S02]  /*67b0*/  LEA R74, R30, UR48, 0x3 ;  /* 0x000000301e4a7c11 */ /* 0x000fe4000f8e18ff */
[----:B------:R-:W-:Y:S02]  /*67c0*/  CS2R R48, SRZ ;  /* 0x0000000000307805 */ /* 0x000fe4000001ff00 */
[----:B------:R-:W-:Y:S02]  /*67d0*/  @P1 LOP3.LUT R0, R0, 0x1, RZ, 0xc0, !PT ;  /* 0x0000000100001812 */ /* 0x000fe400078ec0ff */
[----:B------:R-:W-:Y:S02]  /*67e0*/  CS2R R42, SRZ ;  /* 0x00000000002a7805 */ /* 0x000fe4000001ff00 */
[----:B------:R-:W-:Y:S02]  /*67f0*/  SHF.L.U32 R3, R70, 0x1f, RZ ;  /* 0x0000001f46037819 */ /* 0x000fe400000006ff */
[----:B------:R-:W-:Y:S02]  /*6800*/  CS2R R40, SRZ ;  /* 0x0000000000287805 */ /* 0x000fe4000001ff00 */
[----:B------:R-:W-:Y:S01]  /*6810*/  ISETP.NE.U32.OR P5, PT, R0, 0x1, !P1 ;  /* 0x000000010000780c */ /* 0x000fe20004fa5470 */
[----:B------:R-:W-:Y:S01]  /*6820*/  VIADD R82, R77, UR48 ;  /* 0x000000304d527c36 */ /* 0x000fe20008000000 */
[----:B------:R-:W-:Y:S02]  /*6830*/  PLOP3.LUT P2, PT, PT, PT, UP1, 0x80, 0x8 ;  /* 0x000000000008781c */ /* 0x000fe40003f4f018 */
[----:B------:R-:W-:Y:S02]  /*6840*/  SEL R0, RZ, 0xffffffff, P3 ;  /* 0xffffffffff007807 */ /* 0x000fe40001800000 */
[----:B------:R-:W-:Y:S02]  /*6850*/  LOP3.LUT P3, R75, R59, 0xff, RZ, 0xc0, !PT ;  /* 0x000000ff3b4b7812 */ /* 0x000fe4000786c0ff */
[----:B------:R-:W-:Y:S05]  /*6860*/  P2R R78, PR, RZ, 0x20 ;  /* 0x00000020ff4e7803 */ /* 0x000fea0000000000 */
[----:B------:R-:W-:Y:S02]  /*6870*/  @P5 SHF.L.U32 R2, R71, 0x1f, RZ ;  /* 0x0000001f47025819 */ /* 0x000fe400000006ff */
[----:B------:R-:W-:Y:S02]  /*6880*/  @P2 SEL R0, R5, R0, !P3 ;  /* 0x0000000005002207 */ /* 0x000fe40005800000 */
[----:B------:R-:W1:Y:S02]  /*6890*/  @P5 SYNCS.PHASECHK.TRANS64.TRYWAIT P1, [UR48+0xd0], R2 ;  /* 0x0000d002ff0055a7 */ /* 0x000e640008021130 */
[----:B------:R-:W-:Y:S04]  /*68a0*/  LOP3.LUT R0, R0, 0x1, RZ, 0xc0, !PT ;  /* 0x0000000100007812 */ /* 0x000fe800078ec0ff */
[----:B------:R-:W-:Y:S04]  /*68b0*/  ISETP.NE.U32.AND P4, PT, R0, 0x1, PT ;  /* 0x000000010000780c */ /* 0x000fe80003f85070 */
[----:B------:R-:W-:Y:S01]  /*68c0*/  P2R R80, PR, RZ, 0x10 ;  /* 0x00000010ff507803 */ /* 0x000fe20000000000 */
[----:B------:R3:W4:Y:S01]  /*68d0*/  SYNCS.PHASECHK.TRANS64.TRYWAIT P0, [R74+URZ+0x140], R3 ;  /* 0x000140034a0075a7 */ /* 0x00072200080011ff */
[----:B-1----:R-:W-:Y:S01]  /*68e0*/  @P5 SEL R39, RZ, 0x1, !P1 ;  /* 0x00000001ff275807 */ /* 0x002fe20004800000 */
[----:B---3--:R-:W-:Y:S06]  /*68f0*/  @!P5 BRA `(.L_x_119) ;  /* 0x000000000058d947 */ /* 0x008fec0003800000 */
[C---:B------:R-:W-:Y:S01]  /*6900*/  VIADD R0, R82.reuse, 0x200 ;  /* 0x0000020052007836 */ /* 0x040fe20000000000 */
[----:B------:R-:W-:Y:S01]  /*6910*/  LOP3.LUT P5, RZ, R65, 0x40, RZ, 0xc0, !PT ;  /* 0x0000004041ff7812 */ /* 0x000fe200078ac0ff */
[----:B------:R-:W-:Y:S01]  /*6920*/  BSSY B0, `(.L_x_120) ;  /* 0x000000e000007945 */ /* 0x000fe20003800000 */
[----:B------:R-:W-:Y:S01]  /*6930*/  ISETP.NE.AND P2, PT, R39, RZ, PT ;  /* 0x000000ff2700720c */ /* 0x000fe20003f45270 */
[----:B------:R-:W-:Y:S01]  /*6940*/  @P4 VIADD R2, R82, 0x210 ;  /* 0x0000021052024836 */ /* 0x000fe20000000000 */
[----:B------:R-:W-:Y:S01]  /*6950*/  PLOP3.LUT P1, PT, PT, PT, PT, 0x8, 0x80 ;  /* 0x000000000080781c */ /* 0x000fe20003f2e170 */
[----:B------:R-:W-:Y:S01]  /*6960*/  IMAD.MOV.U32 R51, RZ, RZ, RZ ;  /* 0x000000ffff337224 */ /* 0x000fe200078e00ff */
[----:B------:R-:W-:Y:S02]  /*6970*/  @P4 PLOP3.LUT P1, PT, P5, PT, PT, 0x80, 0x8 ;  /* 0x000000000008481c */ /* 0x000fe40002f2f070 */
[----:B------:R-:W-:Y:S02]  /*6980*/  CS2R R48, SRZ ;  /* 0x0000000000307805 */ /* 0x000fe4000001ff00 */
[----:B------:R-:W-:Y:S02]  /*6990*/  CS2R R42, SRZ ;  /* 0x00000000002a7805 */ /* 0x000fe4000001ff00 */
[----:B------:R-:W-:Y:S07]  /*69a0*/  CS2R R40, SRZ ;  /* 0x0000000000287805 */ /* 0x000fee000001ff00 */
[----:B------:R-:W-:Y:S01]  /*69b0*/  @P1 VIADD R2, R0, 0xfffffff0 ;  /* 0xfffffff000021836 */ /* 0x000fe20000000000 */
[----:B------:R-:W-:Y:S06]  /*69c0*/  @P2 BRA `(.L_x_121) ;  /* 0x00000000000c2947 */ /* 0x000fec0003800000 */
[----:B------:R-:W-:Y:S04]  /*69d0*/  SHF.L.U32 R5, R71, 0x1f, RZ ;  /* 0x0000001f47057819 */ /* 0x000fe800000006ff */
[----:B------:R-:W1:Y:S02]  /*69e0*/  SYNCS.PHASECHK.TRANS64.TRYWAIT P1, [UR48+0xd0], R5 ;  /* 0x0000d005ff0075a7 */ /* 0x000e640008021130 */
[----:B-1----:R-:W-:Y:S05]  /*69f0*/  @!P1 BRA `(.L_x_122) ;  /* 0x00000034000c9947 */ /* 0x002fea0003800000 */
.L_x_121:
[----:B------:R-:W-:Y:S05]  /*6a00*/  BSYNC B0 ;  /* 0x0000000000007941 */ /* 0x000fea0003800000 */
.L_x_120:
[----:B------:R-:W-:Y:S01]  /*6a10*/  ISETP.NE.AND P1, PT, R80, RZ, PT ;  /* 0x000000ff5000720c */ /* 0x000fe20003f25270 */
[----:B------:R-:W-:Y:S11]  /*6a20*/  HFMA2 R38, -RZ, RZ, 0, 5.9604644775390625e-08 ;  /* 0x00000001ff267431 */ /* 0x000ff600000001ff */
[----:B------:R-:W-:Y:S01]  /*6a30*/  @!UPT UIADD3 URZ, UPT, UPT, URZ, URZ, URZ ;  /* 0x000000fffffff290 */ /* 0x000fe2000fffe0ff */
[----:B------:R3:W1:Y:S04]  /*6a40*/  @P1 LDS.128 R48, [R2] ;  /* 0x0000000002301984 */ /* 0x0006680000000c00 */
[----:B------:R3:W1:Y:S02]  /*6a50*/  @P1 LDS.128 R40, [R77+UR48+0x200] ;  /* 0x000200304d281984 */ /* 0x0006640008000c00 */
.L_x_119:
[----:B------:R-:W-:Y:S05]  /*6a60*/  BSYNC B1 ;  /* 0x0000000000017941 */ /* 0x000fea0003800000 */
.L_x_118:
[----:B-1----:R-:W-:Y:S04]  /*6a70*/  SHF.R.U32.HI R5, RZ, 0x15, R34 ;  /* 0x00000015ff057819 */ /* 0x002fe80000011622 */
[----:B------:R-:W-:Y:S01]  /*6a80*/  LOP3.LUT P1, RZ, R5, 0x3, R66, 0x48, !PT ;  /* 0x0000000305ff7812 */ /* 0x000fe20007824842 */
[----:B------:R-:W-:Y:S01]  /*6a90*/  @!UPT UIADD3 URZ, UPT, UPT, URZ, URZ, URZ ;  /* 0x000000fffffff290 */ /* 0x000fe2000fffe0ff */
[----:B----4-:R-:W-:Y:S11]  /*6aa0*/  @P0 BRA `(.L_x_123) ;  /* 0x0000000000080947 */ /* 0x010ff60003800000 */
[----:B------:R-:W1:Y:S02]  /*6ab0*/  SYNCS.PHASECHK.TRANS64.TRYWAIT P0, [R74+URZ+0x140], R3 ;  /* 0x000140034a0075a7 */ /* 0x000e6400080011ff */
[----:B-1----:R-:W-:Y:S05]  /*6ac0*/  @!P0 BRA `(.L_x_124) ;  /* 0x0000003000f08947 */ /* 0x002fea0003800000 */
.L_x_123:
[----:B------:R-:W-:Y:S05]  /*6ad0*/  @!P1 BRA `(.L_x_125) ;  /* 0x0000000000409947 */ /* 0x000fea0003800000 */
[----:B------:R-:W4:Y:S01]  /*6ae0*/  LDCU.64 UR8, c[0x4][0x70] ;  /* 0x01000e00ff0877ac */ /* 0x000f220008000a00 */
[----:B-1----:R-:W-:Y:S01]  /*6af0*/  MOV R3, 0x0 ;  /* 0x0000000000037802 */ /* 0x002fe20000000f00 */
[----:B------:R-:W-:Y:S02]  /*6b00*/  HFMA2 R12, -RZ, RZ, 0, 5.9604644775390625e-08 ;  /* 0x00000001ff0c7431 */ /* 0x000fe400000001ff */
[----:B------:R-:W-:Y:S02]  /*6b10*/  IMAD.MOV.U32 R8, RZ, RZ, 0x192 ;  /* 0x00000192ff087424 */ /* 0x000fe400078e00ff */
[----:B------:R-:W-:Y:S01]  /*6b20*/  IMAD.MOV.U32 R13, RZ, RZ, RZ ;  /* 0x000000ffff0d7224 */ /* 0x000fe200078e00ff */
[----:B------:R-:W1:Y:S01]  /*6b30*/  LDCU.64 UR6, c[0x4][0x78] ;  /* 0x01000f00ff0677ac */ /* 0x000e620008000a00 */
[----:B---3--:R-:W3:Y:S01]  /*6b40*/  LDC.64 R2, c[0x4][R3] ;  /* 0x0100000003027b82 */ /* 0x008ee20000000a00 */
[----:B------:R-:W5:Y:S01]  /*6b50*/  LDCU.64 UR4, c[0x4][0x10] ;  /* 0x01000200ff0477ac */ /* 0x000f620008000a00 */
[----:B----4-:R-:W-:Y:S01]  /*6b60*/  MOV R5, UR9 ;  /* 0x0000000900057c02 */ /* 0x010fe20008000f00 */
[----:B------:R-:W-:Y:S01]  /*6b70*/  IMAD.U32 R4, RZ, RZ, UR8 ;  /* 0x00000008ff047e24 */ /* 0x000fe2000f8e00ff */
[----:B-1----:R-:W-:Y:S01]  /*6b80*/  MOV R7, UR7 ;  /* 0x0000000700077c02 */ /* 0x002fe20008000f00 */
[----:B------:R-:W-:Y:S01]  /*6b90*/  IMAD.U32 R6, RZ, RZ, UR6 ;  /* 0x00000006ff067e24 */ /* 0x000fe2000f8e00ff */
[----:B-----5:R-:W-:Y:S01]  /*6ba0*/  MOV R11, UR5 ;  /* 0x00000005000b7c02 */ /* 0x020fe20008000f00 */
[----:B------:R-:W-:Y:S02]  /*6bb0*/  IMAD.U32 R10, RZ, RZ, UR4 ;  /* 0x00000004ff0a7e24 */ /* 0x000fe4000f8e00ff */
[----:B------:R-:W-:Y:S07]  /*6bc0*/  LEPC R20, `(.L_x_125) ;  /* 0x000000001014794e */ /* 0x000fee0000000000 */
[----:B--23--:R-:W-:Y:S05]  /*6bd0*/  CALL.ABS.NOINC R2 ;  /* 0x0000000002007343 */ /* 0x00cfea0003c00000 */
.L_x_125:
[----:B------:R-:W-:Y:S05]  /*6be0*/  WARPSYNC.ALL ;  /* 0x0000000000007948 */ /* 0x000fea0003800000 */
[----:B------:R-:W-:Y:S01]  /*6bf0*/  R2UR UR4, R34 ;  /* 0x00000000220472ca */ /* 0x000fe200000e0000 */
[--C-:B------:R-:W-:Y:S01]  /*6c00*/  HADD2.F32 R20, -RZ, R40.reuse.H0_H0 ;  /* 0x20000028ff147230 */ /* 0x100fe20000004100 */
[----:B------:R-:W-:Y:S01]  /*6c10*/  MOV R81, 0x10 ;  /* 0x0000001000517802 */ /* 0x000fe20000000f00 */
[----:B------:R-:W-:Y:S01]  /*6c20*/  HADD2.F32 R21, -RZ, R40.H1_H1 ;  /* 0x30000028ff157230 */ /* 0x000fe20000004100 */
[----:B------:R-:W-:Y:S01]  /*6c30*/  LOP3.LUT P6, RZ, R65, 0x40, RZ, 0xc0, !PT ;  /* 0x0000004041ff7812 */ /* 0x000fe200078cc0ff */
[----:B------:R-:W-:Y:S01]  /*6c40*/  HADD2.F32 R36, -RZ, R41.H1_H1 ;  /* 0x30000029ff247230 */ /* 0x000fe20000004100 */
[----:B------:R-:W-:Y:S01]  /*6c50*/  ISETP.NE.AND P0, PT, R72, RZ, PT ;  /* 0x000000ff4800720c */ /* 0x000fe20003f05270 */
[----:B------:R-:W-:Y:S01]  /*6c60*/  HADD2.F32 R37, -RZ, R43.H0_H0 ;  /* 0x2000002bff257230 */ /* 0x000fe20000004100 */
[----:B------:R-:W-:Y:S01]  /*6c70*/  SEL R81, R81, 0xfffffff0, !P6 ;  /* 0xfffffff051517807 */ /* 0x000fe20007000000 */
[----:B------:R-:W-:Y:S03]  /*6c80*/  BSSY.RECONVERGENT B0, `(.L_x_126) ;  /* 0x000004f000007945 */ /* 0x000fe60003800200 */
[----:B------:R-:W-:Y:S01]  /*6c90*/  IADD3 R79, PT, PT, R82, R81, RZ ;  /* 0x00000051524f7210 */ /* 0x000fe20007ffe0ff */
[----:B------:R-:W2:Y:S02]  /*6ca0*/  LDTM.x16 R4, tmem[UR4] ;  /* 0x00000004000479ee */ /* 0x000ea40008240000 */
[C---:B--2---:R-:W-:Y:S01]  /*6cb0*/  FMUL R0, R32.reuse, R4 ;  /* 0x0000000420007220 */ /* 0x044fe20000400000 */
[C---:B---3--:R-:W-:Y:S01]  /*6cc0*/  FMUL R2, R32.reuse, R5 ;  /* 0x0000000520027220 */ /* 0x048fe20000400000 */
[C---:B-1----:R-:W-:Y:S01]  /*6cd0*/  FMUL R3, R32.reuse, R6 ;  /* 0x0000000620037220 */ /* 0x042fe20000400000 */
[C---:B------:R-:W-:Y:S01]  /*6ce0*/  FMUL R7, R32.reuse, R7 ;  /* 0x0000000720077220 */ /* 0x040fe20000400000 */
[C---:B------:R-:W-:Y:S01]  /*6cf0*/  FFMA R0, R35.reuse, R20, R0 ;  /* 0x0000001423007223 */ /* 0x040fe20000000000 */
[----:B------:R-:W-:Y:S02]  /*6d00*/  HADD2.F32 R20, -RZ, R41.H0_H0 ;  /* 0x20000029ff147230 */ /* 0x000fe40000004100 */
[C---:B------:R-:W-:Y:S01]  /*6d10*/  FFMA R2, R35.reuse, R21, R2 ;  /* 0x0000001523027223 */ /* 0x040fe20000000002 */
[--C-:B------:R-:W-:Y:S02]  /*6d20*/  HADD2.F32 R21, -RZ, R42.reuse.H0_H0 ;  /* 0x2000002aff157230 */ /* 0x100fe40000004100 */
[C---:B------:R-:W-:Y:S01]  /*6d30*/  FMUL R4, R32.reuse, R8 ;  /* 0x0000000820047220 */ /* 0x040fe20000400000 */
[C---:B------:R-:W-:Y:S01]  /*6d40*/  FMUL R5, R32.reuse, R9 ;  /* 0x0000000920057220 */ /* 0x040fe20000400000 */
[C---:B------:R-:W-:Y:S01]  /*6d50*/  FFMA R3, R35.reuse, R20, R3 ;  /* 0x0000001423037223 */ /* 0x040fe20000000003 */
[----:B------:R-:W-:Y:S02]  /*6d60*/  HADD2.F32 R20, -RZ, R42.H1_H1 ;  /* 0x3000002aff147230 */ /* 0x000fe40000004100 */
[C---:B------:R-:W-:Y:S01]  /*6d70*/  FFMA R7, R35.reuse, R36, R7 ;  /* 0x0000002423077223 */ /* 0x040fe20000000007 */
[C---:B------:R-:W-:Y:S01]  /*6d80*/  FMUL R6, R32.reuse, R10 ;  /* 0x0000000a20067220 */ /* 0x040fe20000400000 */
[----:B------:R-:W-:Y:S02]  /*6d90*/  HADD2.F32 R36, -RZ, R43.H1_H1 ;  /* 0x3000002bff247230 */ /* 0x000fe40000004100 */
[C---:B------:R-:W-:Y:S01]  /*6da0*/  FMUL R11, R32.reuse, R11 ;  /* 0x0000000b200b7220 */ /* 0x040fe20000400000 */
[C---:B------:R-:W-:Y:S01]  /*6db0*/  FFMA R4, R35.reuse, R21, R4 ;  /* 0x0000001523047223 */ /* 0x040fe20000000004 */
[C---:B------:R-:W-:Y:S01]  /*6dc0*/  FFMA R5, R35.reuse, R20, R5 ;  /* 0x0000001423057223 */ /* 0x040fe20000000005 */
[C---:B------:R-:W-:Y:S01]  /*6dd0*/  FFMA R6, R35.reuse, R37, R6 ;  /* 0x0000002523067223 */ /* 0x040fe20000000006 */
[--C-:B------:R-:W-:Y:S02]  /*6de0*/  HADD2.F32 R20, -RZ, R48.reuse.H0_H0 ;  /* 0x20000030ff147230 */ /* 0x100fe40000004100 */
[C---:B------:R-:W-:Y:S01]  /*6df0*/  FFMA R11, R35.reuse, R36, R11 ;  /* 0x00000024230b7223 */ /* 0x040fe2000000000b */
[C---:B------:R-:W-:Y:S01]  /*6e00*/  FMUL R8, R32.reuse, R12 ;  /* 0x0000000c20087220 */ /* 0x040fe20000400000 */
[----:B------:R-:W-:Y:S02]  /*6e10*/  HADD2.F32 R36, -RZ, R48.H1_H1 ;  /* 0x30000030ff247230 */ /* 0x000fe40000004100 */
[C---:B------:R-:W-:Y:S01]  /*6e20*/  FMUL R9, R32.reuse, R13 ;  /* 0x0000000d20097220 */ /* 0x040fe20000400000 */
[--C-:B------:R-:W-:Y:S02]  /*6e30*/  HADD2.F32 R21, -RZ, R49.reuse.H0_H0 ;  /* 0x20000031ff157230 */ /* 0x100fe40000004100 */
[C---:B------:R-:W-:Y:S01]  /*6e40*/  FMUL R10, R32.reuse, R14 ;  /* 0x0000000e200a7220 */ /* 0x040fe20000400000 */
[C---:B------:R-:W-:Y:S01]  /*6e50*/  FFMA R8, R35.reuse, R20, R8 ;  /* 0x0000001423087223 */ /* 0x040fe20000000008 */
[----:B------:R-:W-:Y:S02]  /*6e60*/  HADD2.F32 R20, -RZ, R49.H1_H1 ;  /* 0x30000031ff147230 */ /* 0x000fe40000004100 */
[C---:B------:R-:W-:Y:S01]  /*6e70*/  FFMA R9, R35.reuse, R36, R9 ;  /* 0x0000002423097223 */ /* 0x040fe20000000009 */
[C---:B------:R-:W-:Y:S01]  /*6e80*/  FMUL R15, R32.reuse, R15 ;  /* 0x0000000f200f7220 */ /* 0x040fe20000400000 */
[C---:B------:R-:W-:Y:S01]  /*6e90*/  FFMA R10, R35.reuse, R21, R10 ;  /* 0x00000015230a7223 */ /* 0x040fe2000000000a */
[--C-:B------:R-:W-:Y:S02]  /*6ea0*/  HADD2.F32 R21, -RZ, R50.reuse.H0_H0 ;  /* 0x20000032ff157230 */ /* 0x100fe40000004100 */
[C---:B------:R-:W-:Y:S01]  /*6eb0*/  FMUL R12, R32.reuse, R16 ;  /* 0x00000010200c7220 */ /* 0x040fe20000400000 */
[----:B------:R-:W-:Y:S02]  /*6ec0*/  HADD2.F32 R36, -RZ, R50.H1_H1 ;  /* 0x30000032ff247230 */ /* 0x000fe40000004100 */
[C---:B------:R-:W-:Y:S01]  /*6ed0*/  FFMA R15, R35.reuse, R20, R15 ;  /* 0x00000014230f7223 */ /* 0x040fe2000000000f */
[C---:B------:R-:W-:Y:S01]  /*6ee0*/  FMUL R13, R32.reuse, R17 ;  /* 0x00000011200d7220 */ /* 0x040fe20000400000 */
[--C-:B------:R-:W-:Y:S02]  /*6ef0*/  HADD2.F32 R37, -RZ, R51.reuse.H0_H0 ;  /* 0x20000033ff257230 */ /* 0x100fe40000004100 */
[C---:B------:R-:W-:Y:S01]  /*6f00*/  FMUL R14, R32.reuse, R18 ;  /* 0x00000012200e7220 */ /* 0x040fe20000400000 */
[----:B------:R-:W-:Y:S02]  /*6f10*/  HADD2.F32 R20, -RZ, R51.H1_H1 ;  /* 0x30000033ff147230 */ /* 0x000fe40000004100 */
[----:B------:R-:W-:Y:S01]  /*6f20*/  FMUL R19, R32, R19 ;  /* 0x0000001320137220 */ /* 0x000fe20000400000 */
[----:B------:R-:W-:Y:S01]  /*6f30*/  F2FP.F16.F32.PACK_AB R44, R2, R0 ;  /* 0x00000000022c723e */ /* 0x000fe200000000ff */
[----:B------:R-:W-:Y:S01]  /*6f40*/  FFMA R12, R35, R21, R12 ;  /* 0x00000015230c7223 */ /* 0x000fe2000000000c */
[----:B------:R-:W-:Y:S01]  /*6f50*/  F2FP.F16.F32.PACK_AB R45, R7, R3 ;  /* 0x00000003072d723e */ /* 0x000fe200000000ff */
[----:B------:R-:W-:Y:S01]  /*6f60*/  FFMA R13, R35, R36, R13 ;  /* 0x00000024230d7223 */ /* 0x000fe2000000000d */
[----:B------:R-:W-:Y:S01]  /*6f70*/  F2FP.F16.F32.PACK_AB R46, R5, R4 ;  /* 0x00000004052e723e */ /* 0x000fe200000000ff */
[----:B------:R-:W-:Y:S01]  /*6f80*/  FFMA R14, R35, R37, R14 ;  /* 0x00000025230e7223 */ /* 0x000fe2000000000e */
[----:B------:R-:W-:Y:S01]  /*6f90*/  F2FP.F16.F32.PACK_AB R47, R11, R6 ;  /* 0x000000060b2f723e */ /* 0x000fe200000000ff */
[----:B------:R-:W-:Y:S01]  /*6fa0*/  FFMA R19, R35, R20, R19 ;  /* 0x0000001423137223 */ /* 0x000fe20000000013 */
[----:B------:R-:W-:Y:S02]  /*6fb0*/  F2FP.F16.F32.PACK_AB R84, R9, R8 ;  /* 0x000000080954723e */ /* 0x000fe400000000ff */
[----:B------:R-:W-:Y:S01]  /*6fc0*/  F2FP.F16.F32.PACK_AB R85, R15, R10 ;  /* 0x0000000a0f55723e */ /* 0x000fe200000000ff */
[----:B------:R1:W-:Y:S01]  /*6fd0*/  STS.128 [R77+UR48+0x200], R44 ;  /* 0x0002002c4d007988 */ /* 0x0003e20008000c30 */
[----:B------:R-:W-:Y:S02]  /*6fe0*/  F2FP.F16.F32.PACK_AB R86, R13, R12 ;  /* 0x0000000c0d56723e */ /* 0x000fe400000000ff */
[----:B------:R-:W-:Y:S05]  /*6ff0*/  F2FP.F16.F32.PACK_AB R87, R19, R14 ;  /* 0x0000000e1357723e */ /* 0x000fea00000000ff */
[----:B------:R1:W-:Y:S01]  /*7000*/  STS.128 [R79+0x200], R84 ;  /* 0x000200544f007388 */ /* 0x0003e20000000c00 */
[----:B------:R-:W-:Y:S01]  /*7010*/  @!PT LDS RZ, [RZ] ;  /* 0x00000000fffff984 */ /* 0x000fe20000000800 */
[----:B------:R-:W-:Y:S01]  /*7020*/  @!PT LDS RZ, [RZ] ;  /* 0x00000000fffff984 */ /* 0x000fe20000000800 */
[----:B------:R-:W-:Y:S01]  /*7030*/  @!PT LDS RZ, [RZ] ;  /* 0x00000000fffff984 */ /* 0x000fe20000000800 */
[----:B------:R-:W-:Y:S01]  /*7040*/  @!PT LDS RZ, [RZ] ;  /* 0x00000000fffff984 */ /* 0x000fe20000000800 */
[----:B------:R2:W-:Y:S07]  /*7050*/  MEMBAR.ALL.CTA ;  /* 0x0000000000007992 */ /* 0x0005ee0000008000 */
[----:B--2---:R-:W2:Y:S02]  /*7060*/  FENCE.VIEW.ASYNC.S ;  /* 0x00000000000073c6 */ /* 0x004ea40000000000 */
[----:B--2---:R-:W-:Y:S06]  /*7070*/  BAR.SYNC.DEFER_BLOCKING 0x1, 0x80 ;  /* 0x0042000000007b1d */ /* 0x004fec0000010000 */
[----:B------:R-:W-:Y:S05]  /*7080*/  @P0 BRA `(.L_x_127) ;  /* 0x0000000000380947 */ /* 0x000fea0003800000 */
[----:B------:R-:W-:Y:S02]  /*7090*/  UIADD3 UR4, UPT, UPT, UR48, 0x200, URZ ;  /* 0x0000020030047890 */ /* 0x000fe4000fffe0ff */
[----:B------:R-:W-:Y:S01]  /*70a0*/  UIADD3 UR8, UP0, UPT, UR52, 0x680, URZ ;  /* 0x0000068034087890 */ /* 0x000fe2000ff1e0ff */
[----:B------:R-:W-:Y:S01]  /*70b0*/  UMOV UR43, UR36 ;  /* 0x00000024002b7c82 */ /* 0x000fe20008000000 */
[----:B------:R-:W-:Y:S02]  /*70c0*/  UIADD3 UR5, UPT, UPT, UR41, 0x40, URZ ;  /* 0x0000004029057890 */ /* 0x000fe4000fffe0ff */
[----:B------:R-:W-:Y:S01]  /*70d0*/  MOV R67, UR4 ;  /* 0x0000000400437c02 */ /* 0x000fe20008000f00 */
[----:B------:R-:W-:Y:S02]  /*70e0*/  UIADD3.X UR9, UPT, UPT, URZ, UR53, URZ, UP0, !UPT ;  /* 0x00000035ff097290 */ /* 0x000fe400087fe4ff */
[----:B------:R-:W-:Y:S01]  /*70f0*/  UIADD3 UR4, UPT, UPT, UR48, 0xa00, URZ ;  /* 0x00000a0030047890 */ /* 0x000fe2000fffe0ff */
[----:B------:R-:W-:Y:S01]  /*7100*/  R2UR UR40, R67 ;  /* 0x00000000432872ca */ /* 0x000fe200000e0000 */
[----:B------:R-:W-:Y:S01]  /*7110*/  UMOV UR6, UR42 ;  /* 0x0000002a00067c82 */ /* 0x000fe20008000000 */
[----:B------:R-:W-:Y:S11]  /*7120*/  UMOV UR7, UR36 ;  /* 0x0000002400077c82 */ /* 0x000ff60008000000 */
[----:B------:R2:W-:Y:S01]  /*7130*/  UTMASTG.3D [UR40], [UR8] ;  /* 0x00000028080073b5 */ /* 0x0005e20008010000 */
[----:B------:R2:W-:Y:S01]  /*7140*/  UTMASTG.3D [UR4], [UR8] ;  /* 0x00000004080073b5 */ /* 0x0005e20008010000 */
[----:B------:R0:W-:Y:S01]  /*7150*/  UTMACMDFLUSH ;  /* 0x00000000000079b7 */ /* 0x0001e20000000000 */
[----:B--2---:R-:W-:Y:S04]  /*7160*/  DEPBAR.LE SB0, 0x1 ;  /* 0x000080400000791a */ /* 0x004fe80000000000 */
.L_x_127:
[----:B------:R-:W-:Y:S05]  /*7170*/  BSYNC.RECONVERGENT B0 ;  /* 0x0000000000007941 */ /* 0x000fea0003800200 */
.L_x_126:
[----:B------:R-:W-:Y:S01]  /*7180*/  BAR.SYNC.DEFER_BLOCKING 0x1, 0x80 ;  /* 0x0042000000007b1d */ /* 0x000fe20000010000 */
[----:B------:R-:W-:Y:S01]  /*7190*/  ISETP.NE.AND P1, PT, R78, RZ, PT ;  /* 0x000000ff4e00720c */ /* 0x000fe20003f25270 */
[----:B------:R-:W-:Y:S01]  /*71a0*/  UISETP.NE.AND UP0, UPT, UR49, URZ, UPT ;  /* 0x000000ff3100728c */ /* 0x000fe2000bf05270 */
[----:B------:R-:W-:Y:S11]  /*71b0*/  LEA R3, R38, UR48, 0x3 ;  /* 0x0000003026037c11 */ /* 0x000ff6000f8e18ff */
[----:B------:R-:W-:Y:S01]  /*71c0*/  @P1 SHF.L.U32 R2, R71, 0x1f, RZ ;  /* 0x0000001f47021819 */ /* 0x000fe200000006ff */
[----:B------:R-:W-:Y:S06]  /*71d0*/  BRA.U !UP0, `(.L_x_128) ;  /* 0x0000000108247547 */ /* 0x000fec000b800000 */
[----:B------:R-:W-:Y:S01]  /*71e0*/  IMAD.U32 R5, RZ, RZ, UR51 ;  /* 0x00000033ff057e24 */ /* 0x000fe2000f8e00ff */
[----:B------:R-:W-:Y:S01]  /*71f0*/  MOV R0, UR37 ;  /* 0x0000002500007c02 */ /* 0x000fe20008000f00 */
[----:B------:R-:W-:Y:S03]  /*7200*/  UIADD3 UR51, UPT, UPT, UR51, 0x1, URZ ;  /* 0x0000000133337890 */ /* 0x000fe6000fffe0ff */
[----:B------:R-:W-:Y:S01]  /*7210*/  @P1 LEA R5, R5, UR48, 0x3 ;  /* 0x0000003005051c11 */ /* 0x000fe2000f8e18ff */
[----:B------:R-:W-:Y:S04]  /*7220*/  UISETP.NE.AND UP0, UPT, UR51, 0x4, UPT ;  /* 0x000000043300788c */ /* 0x000fe8000bf05270 */
[----:B------:R-:W-:Y:S01]  /*7230*/  @P1 VIADD R5, R5, 0xf0 ;  /* 0x000000f005051836 */ /* 0x000fe20000000000 */
[----:B------:R-:W-:Y:S04]  /*7240*/  USEL UR51, UR51, URZ, UP0 ;  /* 0x000000ff33337287 */ /* 0x000fe80008000000 */
[----:B------:R-:W-:Y:S04]  /*7250*/  @P1 PRMT R0, R0, 0x654, R5 ;  /* 0x0000065400001816 */ /* 0x000fe80000000005 */
[----:B------:R2:W-:Y:S04]  /*7260*/  @P1 SYNCS.ARRIVE.TRANS64.RED.A1T0 RZ, [R0+URZ], RZ ;  /* 0x000000ff00ff19a7 */ /* 0x0005e800081004ff */
.L_x_128:
[----:B------:R-:W3:Y:S01]  /*7270*/  @P1 SYNCS.PHASECHK.TRANS64.TRYWAIT P0, [R3+URZ+0xd0], R2 ;  /* 0x0000d002030015a7 */ /* 0x000ee200080011ff */
[----:B------:R-:W-:Y:S01]  /*7280*/  BSSY B1, `(.L_x_129) ;  /* 0x0000012000017945 */ /* 0x000fe20003800000 */
[----:B---3--:R-:W-:Y:S03]  /*7290*/  @P1 SEL R39, RZ, 0x1, !P0 ;  /* 0x00000001ff271807 */ /* 0x008fe60004000000 */
[----:B------:R-:W-:Y:S05]  /*72a0*/  @!P1 BRA `(.L_x_130) ;  /* 0x00000000003c9947 */ /* 0x000fea0003800000 */
[----:B------:R-:W-:Y:S01]  /*72b0*/  ISETP.NE.AND P1, PT, R80, RZ, PT ;  /* 0x000000ff5000720c */ /* 0x000fe20003f25270 */
[----:B------:R-:W-:Y:S01]  /*72c0*/  BSSY B0, `(.L_x_131) ;  /* 0x0000009000007945 */ /* 0x000fe20003800000 */
[----:B------:R-:W-:Y:S11]  /*72d0*/  ISETP.NE.AND P0, PT, R39, RZ, PT ;  /* 0x000000ff2700720c */ /* 0x000ff60003f05270 */
[----:B------:R-:W-:Y:S05]  /*72e0*/  @P1 IMAD R4, R38, 0x1000, R77 ;  /* 0x0000100026041824 */ /* 0x000fea00078e024d */
[----:B------:R-:W-:Y:S05]  /*72f0*/  @P1 IADD3 R2, PT, PT, R4, UR48, RZ ;  /* 0x0000003004021c10 */ /* 0x000fea000fffe0ff */
[----:B------:R-:W-:Y:S01]  /*7300*/  @P1 IMAD.IADD R2, R81, 0x1, R2 ;  /* 0x0000000151021824 */ /* 0x000fe200078e0202 */
[----:B------:R-:W-:Y:S06]  /*7310*/  @P0 BRA `(.L_x_132) ;  /* 0x00000000000c0947 */ /* 0x000fec0003800000 */
[----:B--2---:R-:W-:Y:S04]  /*7320*/  SHF.L.U32 R0, R71, 0x1f, RZ ;  /* 0x0000001f47007819 */ /* 0x004fe800000006ff */
[----:B------:R-:W2:Y:S02]  /*7330*/  SYNCS.PHASECHK.TRANS64.TRYWAIT P0, [R3+URZ+0xd0], R0 ;  /* 0x0000d000030075a7 */ /* 0x000ea400080011ff */
[----:B--2---:R-:W-:Y:S05]  /*7340*/  @!P0 BRA `(.L_x_133) ;  /* 0x0000002800e48947 */ /* 0x004fea0003800000 */
.L_x_132:
[----:B------:R-:W-:Y:S05]  /*7350*/  BSYNC B0 ;  /* 0x0000000000007941 */ /* 0x000fea0003800000 */
.L_x_131:
[----:B------:R-:W-:Y:S02]  /*7360*/  ISETP.NE.AND P0, PT, R80, RZ, PT ;  /* 0x000000ff5000720c */ /* 0x000fe40003f05270 */
[----:B------:R-:W-:Y:S11]  /*7370*/  IADD3 R38, PT, PT, R38, 0x1, RZ ;  /* 0x0000000126267810 */ /* 0x000ff60007ffe0ff */
[----:B------:R3:W4:Y:S04]  /*7380*/  @P0 LDS.128 R40, [R4+UR48+0x200] ;  /* 0x0002003004280984 */ /* 0x0007280008000c00 */
[----:B------:R3:W1:Y:S02]  /*7390*/  @P0 LDS.128 R48, [R2+0x200] ;  /* 0x0002000002300984 */ /* 0x0006640000000c00 */
.L_x_130:
[----:B------:R-:W-:Y:S05]  /*73a0*/  BSYNC B1 ;  /* 0x0000000000017941 */ /* 0x000fea0003800000 */
.L_x_129:
[----:B--2---:R-:W-:Y:S05]  /*73b0*/  VIADD R3, R34, 0x10 ;  /* 0x0000001022037836 */ /* 0x004fea0000000000 */
[----:B------:R-:W-:Y:S04]  /*73c0*/  SHF.R.U32.HI R3, RZ, 0x15, R3 ;  /* 0x00000015ff037819 */ /* 0x000fe80000011603 */
[----:B------:R-:W-:Y:S11]  /*73d0*/  LOP3.LUT P0, RZ, R3, 0x3, R66, 0x48, !PT ;  /* 0x0000000303ff7812 */ /* 0x000ff60007804842 */
[----:B------:R-:W-:Y:S02]  /*73e0*/  @!UPT UIADD3 URZ, UPT, UPT, URZ, URZ, URZ ;  /* 0x000000fffffff290 */ /* 0x000fe4000fffe0ff */
[----:B------:R-:W-:Y:S05]  /*73f0*/  @!P0 BRA `(.L_x_134) ;  /* 0x0000000000408947 */ /* 0x000fea0003800000 */
[----:B------:R-:W2:Y:S01]  /*7400*/  LDCU.64 UR8, c[0x4][0x70] ;  /* 0x01000e00ff0877ac */ /* 0x000ea20008000a00 */
[----:B------:R-:W-:Y:S01]  /*7410*/  MOV R3, 0x0 ;  /* 0x0000000000037802 */ /* 0x000fe20000000f00 */
[----:B------:R-:W-:Y:S02]  /*7420*/  HFMA2 R12, -RZ, RZ, 0, 5.9604644775390625e-08 ;  /* 0x00000001ff0c7431 */ /* 0x000fe400000001ff */
[----:B------:R-:W-:Y:S02]  /*7430*/  IMAD.MOV.U32 R8, RZ, RZ, 0x192 ;  /* 0x00000192ff087424 */ /* 0x000fe400078e00ff */
[----:B------:R-:W-:Y:S01]  /*7440*/  IMAD.MOV.U32 R13, RZ, RZ, RZ ;  /* 0x000000ffff0d7224 */ /* 0x000fe200078e00ff */
[----:B------:R-:W5:Y:S01]  /*7450*/  LDCU.64 UR6, c[0x4][0x78] ;  /* 0x01000f00ff0677ac */ /* 0x000f620008000a00 */
[----:B---3--:R-:W3:Y:S01]  /*7460*/  LDC.64 R2, c[0x4][R3] ;  /* 0x0100000003027b82 */ /* 0x008ee20000000a00 */
[----:B------:R-:W4:Y:S01]  /*7470*/  LDCU.64 UR4, c[0x4][0x10] ;  /* 0x01000200ff0477ac */ /* 0x000f220008000a00 */
[----:B--2---:R-:W-:Y:S01]  /*7480*/  MOV R5, UR9 ;  /* 0x0000000900057c02 */ /* 0x004fe20008000f00 */
[----:B------:R-:W-:Y:S01]  /*7490*/  IMAD.U32 R4, RZ, RZ, UR8 ;  /* 0x00000008ff047e24 */ /* 0x000fe2000f8e00ff */
[----:B-----5:R-:W-:Y:S01]  /*74a0*/  MOV R7, UR7 ;  /* 0x0000000700077c02 */ /* 0x020fe20008000f00 */
[----:B------:R-:W-:Y:S01]  /*74b0*/  IMAD.U32 R6, RZ, RZ, UR6 ;  /* 0x00000006ff067e24 */ /* 0x000fe2000f8e00ff */
[----:B----4-:R-:W-:Y:S01]  /*74c0*/  MOV R11, UR5 ;  /* 0x00000005000b7c02 */ /* 0x010fe20008000f00 */
[----:B------:R-:W-:Y:S02]  /*74d0*/  IMAD.U32 R10, RZ, RZ, UR4 ;  /* 0x00000004ff0a7e24 */ /* 0x000fe4000f8e00ff */
[----:B------:R-:W-:Y:S07]  /*74e0*/  LEPC R20, `(.L_x_134) ;  /* 0x000000001014794e */ /* 0x000fee0000000000 */
[----:B-1-3--:R-:W-:Y:S05]  /*74f0*/  CALL.ABS.NOINC R2 ;  /* 0x0000000002007343 */ /* 0x00afea0003c00000 */
.L_x_134:
[----:B------:R-:W-:Y:S01]  /*7500*/  ISETP.NE.AND P6, PT, R78, RZ, PT ;  /* 0x000000ff4e00720c */ /* 0x000fe20003fc5270 */
[----:B------:R-:W-:Y:S05]  /*7510*/  WARPSYNC.ALL ;  /* 0x0000000000007948 */ /* 0x000fea0003800000 */
[----:B------:R-:W-:Y:S01]  /*7520*/  R2UR UR4, R34 ;  /* 0x00000000220472ca */ /* 0x000fe200000e0000 */
[--C-:B----4-:R-:W-:Y:S01]  /*7530*/  HADD2.F32 R20, -RZ, R40.reuse.H0_H0 ;  /* 0x20000028ff147230 */ /* 0x110fe20000004100 */
[----:B------:R-:W-:Y:S01]  /*7540*/  ISETP.NE.AND P0, PT, R72, RZ, PT ;  /* 0x000000ff4800720c */ /* 0x000fe20003f05270 */
[----:B------:R-:W-:Y:S01]  /*7550*/  HADD2.F32 R21, -RZ, R40.H1_H1 ;  /* 0x30000028ff157230 */ /* 0x000fe20000004100 */
[----:B------:R-:W-:Y:S01]  /*7560*/  MOV R82, UR51 ;  /* 0x0000003300527c02 */ /* 0x000fe20008000f00 */
[--C-:B------:R-:W-:Y:S01]  /*7570*/  HADD2.F32 R36, -RZ, R41.reuse.H1_H1 ;  /* 0x30000029ff247230 */ /* 0x100fe20000004100 */
[----:B------:R-:W-:Y:S01]  /*7580*/  MOV R83, UR37 ;  /* 0x0000002500537c02 */ /* 0x000fe20008000f00 */
[----:B-1----:R-:W-:Y:S01]  /*7590*/  HADD2.F32 R37, -RZ, R48.H0_H0 ;  /* 0x20000030ff257230 */ /* 0x002fe20000004100 */
[----:B------:R-:W-:Y:S01]  /*75a0*/  @P6 LEA R82, R82, UR48, 0x3 ;  /* 0x0000003052526c11 */ /* 0x000fe2000f8e18ff */
[----:B------:R-:W-:Y:S01]  /*75b0*/  BSSY.RECONVERGENT B0, `(.L_x_135) ;  /* 0x0000052000007945 */ /* 0x000fe20003800200 */
[----:B------:R-:W-:Y:S02]  /*75c0*/  @P6 SHF.L.U32 R88, R71, 0x1f, RZ ;  /* 0x0000001f47586819 */ /* 0x000fe400000006ff */
[----:B------:R-:W-:Y:S01]  /*75d0*/  @P6 IADD3 R82, PT, PT, R82, 0xf0, RZ ;  /* 0x000000f052526810 */ /* 0x000fe20007ffe0ff */
[----:B---3--:R-:W1:Y:S03]  /*75e0*/  LDTM.x16 R4, tmem[UR4+0x10] ;  /* 0x00001004000479ee */ /* 0x008e660008240000 */
[----:B------:R-:W-:Y:S02]  /*75f0*/  @P6 PRMT R82, R83, 0x654, R82 ;  /* 0x0000065453526816 */ /* 0x000fe40000000052 */
[----:B------:R-:W-:Y:S01]  /*7600*/  LEA R83, R38, UR48, 0x3 ;  /* 0x0000003026537c11 */ /* 0x000fe2000f8e18ff */
[C---:B-1----:R-:W-:Y:S01]  /*7610*/  FMUL R0, R32.reuse, R4 ;  /* 0x0000000420007220 */ /* 0x042fe20000400000 */
[C---:B------:R-:W-:Y:S01]  /*7620*/  FMUL R2, R32.reuse, R5 ;  /* 0x0000000520027220 */ /* 0x040fe20000400000 */
[C---:B------:R-:W-:Y:S01]  /*7630*/  FMUL R3, R32.reuse, R6 ;  /* 0x0000000620037220 */ /* 0x040fe20000400000 */
[C---:B------:R-:W-:Y:S01]  /*7640*/  FMUL R7, R32.reuse, R7 ;  /* 0x0000000720077220 */ /* 0x040fe20000400000 */
[C---:B------:R-:W-:Y:S01]  /*7650*/  FFMA R0, R35.reuse, R20, R0 ;  /* 0x0000001423007223 */ /* 0x040fe20000000000 */
[----:B------:R-:W-:Y:S02]  /*7660*/  HADD2.F32 R20, -RZ, R41.H0_H0 ;  /* 0x20000029ff147230 */ /* 0x000fe40000004100 */
[C---:B------:R-:W-:Y:S01]  /*7670*/  FFMA R2, R35.reuse, R21, R2 ;  /* 0x0000001523027223 */ /* 0x040fe20000000002 */
[C---:B------:R-:W-:Y:S01]  /*7680*/  FMUL R4, R32.reuse, R8 ;  /* 0x0000000820047220 */ /* 0x040fe20000400000 */
[C---:B------:R-:W-:Y:S01]  /*7690*/  FMUL R5, R32.reuse, R9 ;  /* 0x0000000920057220 */ /* 0x040fe20000400000 */
[--C-:B------:R-:W-:Y:S02]  /*76a0*/  HADD2.F32 R21, -RZ, R43.reuse.H0_H0 ;  /* 0x2000002bff157230 */ /* 0x100fe40000004100 */
[C---:B------:R-:W-:Y:S01]  /*76b0*/  FFMA R3, R35.reuse, R20, R3 ;  /* 0x0000001423037223 */ /* 0x040fe20000000003 */
[--C-:B------:R-:W-:Y:S02]  /*76c0*/  HADD2.F32 R20, -RZ, R42.reuse.H0_H0 ;  /* 0x2000002aff147230 */ /* 0x100fe40000004100 */
[C---:B------:R-:W-:Y:S01]  /*76d0*/  FFMA R7, R35.reuse, R36, R7 ;  /* 0x0000002423077223 */ /* 0x040fe20000000007 */
[C---:B------:R-:W-:Y:S01]  /*76e0*/  FMUL R6, R32.reuse, R10 ;  /* 0x0000000a20067220 */ /* 0x040fe20000400000 */
[----:B------:R-:W-:Y:S02]  /*76f0*/  HADD2.F32 R36, -RZ, R43.H1_H1 ;  /* 0x3000002bff247230 */ /* 0x000fe40000004100 */
[C---:B------:R-:W-:Y:S01]  /*7700*/  FMUL R11, R32.reuse, R11 ;  /* 0x0000000b200b7220 */ /* 0x040fe20000400000 */
[C---:B------:R-:W-:Y:S01]  /*7710*/  FFMA R4, R35.reuse, R20, R4 ;  /* 0x0000001423047223 */ /* 0x040fe20000000004 */
[----:B------:R-:W-:Y:S02]  /*7720*/  HADD2.F32 R20, -RZ, R42.H1_H1 ;  /* 0x3000002aff147230 */ /* 0x000fe40000004100 */
[C---:B------:R-:W-:Y:S01]  /*7730*/  FMUL R8, R32.reuse, R12 ;  /* 0x0000000c20087220 */ /* 0x040fe20000400000 */
[C---:B------:R-:W-:Y:S01]  /*7740*/  FMUL R9, R32.reuse, R13 ;  /* 0x0000000d20097220 */ /* 0x040fe20000400000 */
[C---:B------:R-:W-:Y:S01]  /*7750*/  FMUL R10, R32.reuse, R14 ;  /* 0x0000000e200a7220 */ /* 0x040fe20000400000 */
[C---:B------:R-:W-:Y:S01]  /*7760*/  FMUL R15, R32.reuse, R15 ;  /* 0x0000000f200f7220 */ /* 0x040fe20000400000 */
[C---:B------:R-:W-:Y:S01]  /*7770*/  FFMA R5, R35.reuse, R20, R5 ;  /* 0x0000001423057223 */ /* 0x040fe20000000005 */
[----:B------:R-:W-:Y:S02]  /*7780*/  HADD2.F32 R20, -RZ, R48.H1_H1 ;  /* 0x30000030ff147230 */ /* 0x000fe40000004100 */
[C---:B------:R-:W-:Y:S01]  /*7790*/  FFMA R6, R35.reuse, R21, R6 ;  /* 0x0000001523067223 */ /* 0x040fe20000000006 */
[C---:B------:R-:W-:Y:S01]  /*77a0*/  FFMA R11, R35.reuse, R36, R11 ;  /* 0x00000024230b7223 */ /* 0x040fe2000000000b */
[C---:B------:R-:W-:Y:S01]  /*77b0*/  FFMA R8, R35.reuse, R37, R8 ;  /* 0x0000002523087223 */ /* 0x040fe20000000008 */
[--C-:B------:R-:W-:Y:S02]  /*77c0*/  HADD2.F32 R21, -RZ, R49.reuse.H0_H0 ;  /* 0x20000031ff157230 */ /* 0x100fe40000004100 */
[C---:B------:R-:W-:Y:S01]  /*77d0*/  FFMA R9, R35.reuse, R20, R9 ;  /* 0x0000001423097223 */ /* 0x040fe20000000009 */
[----:B------:R-:W-:Y:S02]  /*77e0*/  HADD2.F32 R20, -RZ, R49.H1_H1 ;  /* 0x30000031ff147230 */ /* 0x000fe40000004100 */
[C---:B------:R-:W-:Y:S01]  /*77f0*/  FMUL R12, R32.reuse, R16 ;  /* 0x00000010200c7220 */ /* 0x040fe20000400000 */
[C---:B------:R-:W-:Y:S01]  /*7800*/  FMUL R13, R32.reuse, R17 ;  /* 0x00000011200d7220 */ /* 0x040fe20000400000 */
[C---:B------:R-:W-:Y:S01]  /*7810*/  FFMA R10, R35.reuse, R21, R10 ;  /* 0x00000015230a7223 */ /* 0x040fe2000000000a */
[--C-:B------:R-:W-:Y:S02]  /*7820*/  HADD2.F32 R21, -RZ, R50.reuse.H0_H0 ;  /* 0x20000032ff157230 */ /* 0x100fe40000004100 */
[C---:B------:R-:W-:Y:S01]  /*7830*/  FFMA R15, R35.reuse, R20, R15 ;  /* 0x00000014230f7223 */ /* 0x040fe2000000000f */
[----:B------:R-:W-:Y:S02]  /*7840*/  HADD2.F32 R20, -RZ, R50.H1_H1 ;  /* 0x30000032ff147230 */ /* 0x000fe40000004100 */
[C---:B------:R-:W-:Y:S01]  /*7850*/  FMUL R14, R32.reuse, R18 ;  /* 0x00000012200e7220 */ /* 0x040fe20000400000 */
[--C-:B------:R-:W-:Y:S02]  /*7860*/  HADD2.F32 R37, -RZ, R51.reuse.H0_H0 ;  /* 0x20000033ff257230 */ /* 0x100fe40000004100 */
[----:B------:R-:W-:Y:S01]  /*7870*/  FMUL R19, R32, R19 ;  /* 0x0000001320137220 */ /* 0x000fe20000400000 */
[----:B------:R-:W-:Y:S01]  /*7880*/  HADD2.F32 R36, -RZ, R51.H1_H1 ;  /* 0x30000033ff247230 */ /* 0x000fe20000004100 */
        /* <DEDUP_REMOVED lines=22> */
[----:B------:R-:W-:Y:S02]  /*79f0*/  UIADD3 UR12, UP0, UPT, UR52, 0x680, URZ ;  /* 0x00000680340c7890 */ /* 0x000fe4000ff1e0ff */
[----:B------:R-:W-:Y:S02]  /*7a00*/  UIADD3 UR9, UPT, UPT, UR41, 0x10, URZ ;  /* 0x0000001029097890 */ /* 0x000fe4000fffe0ff */
[----:B------:R-:W-:Y:S02]  /*7a10*/  UIADD3 UR8, UPT, UPT, UR48, 0x1200, URZ ;  /* 0x0000120030087890 */ /* 0x000fe4000fffe0ff */
[----:B------:R-:W-:Y:S01]  /*7a20*/  UIADD3.X UR13, UPT, UPT, URZ, UR53, URZ, UP0, !UPT ;  /* 0x00000035ff0d7290 */ /* 0x000fe200087fe4ff */
[----:B------:R-:W-:Y:S01]  /*7a30*/  UMOV UR10, UR42 ;  /* 0x0000002a000a7c82 */ /* 0x000fe20008000000 */
[----:B------:R-:W-:Y:S01]  /*7a40*/  UMOV UR11, UR36 ;  /* 0x00000024000b7c82 */ /* 0x000fe20008000000 */
[----:B------:R-:W-:Y:S02]  /*7a50*/  UIADD3 UR5, UPT, UPT, UR41, 0x50, URZ ;  /* 0x0000005029057890 */ /* 0x000fe4000fffe0ff */
[----:B------:R-:W-:Y:S01]  /*7a60*/  UIADD3 UR4, UPT, UPT, UR48, 0x1a00, URZ ;  /* 0x00001a0030047890 */ /* 0x000fe2000fffe0ff */
[----:B------:R-:W-:Y:S03]  /*7a70*/  UMOV UR6, UR42 ;  /* 0x0000002a00067c82 */ /* 0x000fe60008000000 */
[----:B------:R2:W-:Y:S01]  /*7a80*/  UTMASTG.3D [UR8], [UR12] ;  /* 0x000000080c0073b5 */ /* 0x0005e20008010000 */
[----:B------:R-:W-:Y:S04]  /*7a90*/  UMOV UR7, UR36 ;  /* 0x0000002400077c82 */ /* 0x000fe80008000000 */
[----:B------:R2:W-:Y:S01]  /*7aa0*/  UTMASTG.3D [UR4], [UR12] ;  /* 0x000000040c0073b5 */ /* 0x0005e20008010000 */
[----:B------:R0:W-:Y:S01]  /*7ab0*/  UTMACMDFLUSH ;  /* 0x00000000000079b7 */ /* 0x0001e20000000000 */
[----:B--2---:R-:W-:Y:S04]  /*7ac0*/  DEPBAR.LE SB0, 0x1 ;  /* 0x000080400000791a */ /* 0x004fe80000000000 */
.L_x_136:
[----:B------:R-:W-:Y:S05]  /*7ad0*/  BSYNC.RECONVERGENT B0 ;  /* 0x0000000000007941 */ /* 0x000fea0003800200 */
.L_x_135:
[----:B------:R-:W-:Y:S01]  /*7ae0*/  BAR.SYNC.DEFER_BLOCKING 0x1, 0x80 ;  /* 0x0042000000007b1d */ /* 0x000fe20000010000 */
[----:B------:R-:W-:Y:S04]  /*7af0*/  UIADD3 UR40, UPT, UPT, UR51, 0x1, URZ ;  /* 0x0000000133287890 */ /* 0x000fe8000fffe0ff */
[----:B------:R-:W-:Y:S04]  /*7b00*/  UISETP.NE.AND UP0, UPT, UR40, 0x4, UPT ;  /* 0x000000042800788c */ /* 0x000fe8000bf05270 */
[----:B------:R-:W-:Y:S01]  /*7b10*/  USEL UR40, UR40, URZ, UP0 ;  /* 0x000000ff28287287 */ /* 0x000fe20008000000 */
[----:B------:R2:W-:Y:S01]  /*7b20*/  @P6 SYNCS.ARRIVE.TRANS64.RED.A1T0 RZ, [R82+URZ], RZ ;  /* 0x000000ff52ff69a7 */ /* 0x0005e200081004ff */
[----:B------:R-:W-:Y:S01]  /*7b30*/  BSSY B1, `(.L_x_137) ;  /* 0x0000013000017945 */ /* 0x000fe20003800000 */
[----:B------:R-:W3:Y:S02]  /*7b40*/  @P6 SYNCS.PHASECHK.TRANS64.TRYWAIT P0, [R83+URZ+0xd0], R88 ;  /* 0x0000d058530065a7 */ /* 0x000ee400080011ff */
[----:B---3--:R-:W-:Y:S01]  /*7b50*/  @P6 SEL R39, RZ, 0x1, !P0 ;  /* 0x00000001ff276807 */ /* 0x008fe20004000000 */
[----:B--2---:R-:W-:Y:S06]  /*7b60*/  @!P6 BRA `(.L_x_138) ;  /* 0x00000000003ce947 */ /* 0x004fec0003800000 */
[----:B------:R-:W-:Y:S01]  /*7b70*/  ISETP.NE.AND P1, PT, R80, RZ, PT ;  /* 0x000000ff5000720c */ /* 0x000fe20003f25270 */
[----:B------:R-:W-:Y:S01]  /*7b80*/  BSSY B0, `(.L_x_139) ;  /* 0x0000009000007945 */ /* 0x000fe20003800000 */
[----:B------:R-:W-:Y:S11]  /*7b90*/  ISETP.NE.AND P0, PT, R39, RZ, PT ;  /* 0x000000ff2700720c */ /* 0x000ff60003f05270 */
[----:B------:R-:W-:Y:S05]  /*7ba0*/  @P1 IMAD R2, R38, 0x1000, R77 ;  /* 0x0000100026021824 */ /* 0x000fea00078e024d */
[----:B------:R-:W-:Y:S05]  /*7bb0*/  @P1 IADD3 R0, PT, PT, R2, UR48, RZ ;  /* 0x0000003002001c10 */ /* 0x000fea000fffe0ff */
[----:B------:R-:W-:Y:S01]  /*7bc0*/  @P1 IMAD.IADD R0, R81, 0x1, R0 ;  /* 0x0000000151001824 */ /* 0x000fe200078e0200 */
[----:B------:R-:W-:Y:S06]  /*7bd0*/  @P0 BRA `(.L_x_140) ;  /* 0x00000000000c0947 */ /* 0x000fec0003800000 */
[----:B------:R-:W-:Y:S04]  /*7be0*/  SHF.L.U32 R4, R71, 0x1f, RZ ;  /* 0x0000001f47047819 */ /* 0x000fe800000006ff */
[----:B------:R-:W2:Y:S02]  /*7bf0*/  SYNCS.PHASECHK.TRANS64.TRYWAIT P0, [R83+URZ+0xd0], R4 ;  /* 0x0000d004530075a7 */ /* 0x000ea400080011ff */
[----:B--2---:R-:W-:Y:S05]  /*7c00*/  @!P0 BRA `(.L_x_141) ;  /* 0x0000002000c88947 */ /* 0x004fea0003800000 */
.L_x_140:
[----:B------:R-:W-:Y:S05]  /*7c10*/  BSYNC B0 ;  /* 0x0000000000007941 */ /* 0x000fea0003800000 */
.L_x_139:
[----:B------:R-:W-:Y:S02]  /*7c20*/  ISETP.NE.AND P0, PT, R80, RZ, PT ;  /* 0x000000ff5000720c */ /* 0x000fe40003f05270 */
[----:B------:R-:W-:Y:S11]  /*7c30*/  IADD3 R38, PT, PT, R38, 0x1, RZ ;  /* 0x0000000126267810 */ /* 0x000ff60007ffe0ff */
[----:B------:R3:W4:Y:S04]  /*7c40*/  @P0 LDS.128 R40, [R2+UR48+0x200] ;  /* 0x0002003002280984 */ /* 0x0007280008000c00 */
[----:B------:R3:W1:Y:S02]  /*7c50*/  @P0 LDS.128 R48, [R0+0x200] ;  /* 0x0002000000300984 */ /* 0x0006640000000c00 */
.L_x_138:
[----:B------:R-:W-:Y:S05]  /*7c60*/  BSYNC B1 ;  /* 0x0000000000017941 */ /* 0x000fea0003800000 */
.L_x_137:
[----:B------:R-:W-:Y:S05]  /*7c70*/  VIADD R3, R34, 0x20 ;  /* 0x0000002022037836 */ /* 0x000fea0000000000 */
[----:B------:R-:W-:Y:S04]  /*7c80*/  SHF.R.U32.HI R3, RZ, 0x15, R3 ;  /* 0x00000015ff037819 */ /* 0x000fe80000011603 */
[----:B------:R-:W-:Y:S11]  /*7c90*/  LOP3.LUT P0, RZ, R3, 0x3, R66, 0x48, !PT ;  /* 0x0000000303ff7812 */ /* 0x000ff60007804842 */
[----:B------:R-:W-:Y:S02]  /*7ca0*/  @!UPT UIADD3 URZ, UPT, UPT, URZ, URZ, URZ ;  /* 0x000000fffffff290 */ /* 0x000fe4000fffe0ff */
[----:B------:R-:W-:Y:S05]  /*7cb0*/  @!P0 BRA `(.L_x_142) ;  /* 0x0000000000408947 */ /* 0x000fea0003800000 */
[----:B------:R-:W5:Y:S01]  /*7cc0*/  LDCU.64 UR8, c[0x4][0x70] ;  /* 0x01000e00ff0877ac */ /* 0x000f620008000a00 */
[----:B------:R-:W-:Y:S01]  /*7cd0*/  MOV R3, 0x0 ;  /* 0x0000000000037802 */ /* 0x000fe20000000f00 */
[----:B------:R-:W-:Y:S02]  /*7ce0*/  HFMA2 R12, -RZ, RZ, 0, 5.9604644775390625e-08 ;  /* 0x00000001ff0c7431 */ /* 0x000fe400000001ff */
[----:B------:R-:W-:Y:S02]  /*7cf0*/  IMAD.MOV.U32 R8, RZ, RZ, 0x192 ;  /* 0x00000192ff087424 */ /* 0x000fe400078e00ff */
[----:B------:R-:W-:Y:S01]  /*7d00*/  IMAD.MOV.U32 R13, RZ, RZ, RZ ;  /* 0x000000ffff0d7224 */ /* 0x000fe200078e00ff */
[----:B------:R-:W4:Y:S01]  /*7d10*/  LDCU.64 UR6, c[0x4][0x78] ;  /* 0x01000f00ff0677ac */ /* 0x000f220008000a00 */
[----:B---3--:R-:W3:Y:S01]  /*7d20*/  LDC.64 R2, c[0x4][R3] ;  /* 0x0100000003027b82 */ /* 0x008ee20000000a00 */
[----:B------:R-:W1:Y:S01]  /*7d30*/  LDCU.64 UR4, c[0x4][0x10] ;  /* 0x01000200ff0477ac */ /* 0x000e620008000a00 */
[----:B-----5:R-:W-:Y:S01]  /*7d40*/  MOV R5, UR9 ;  /* 0x0000000900057c02 */ /* 0x020fe20008000f00 */
[----:B--2---:R-:W-:Y:S01]  /*7d50*/  IMAD.U32 R4, RZ, RZ, UR8 ;  /* 0x00000008ff047e24 */ /* 0x004fe2000f8e00ff */
[----:B----4-:R-:W-:Y:S01]  /*7d60*/  MOV R7, UR7 ;  /* 0x0000000700077c02 */ /* 0x010fe20008000f00 */
[----:B------:R-:W-:Y:S01]  /*7d70*/  IMAD.U32 R6, RZ, RZ, UR6 ;  /* 0x00000006ff067e24 */ /* 0x000fe2000f8e00ff */
[----:B-1----:R-:W-:Y:S01]  /*7d80*/  MOV R11, UR5 ;  /* 0x00000005000b7c02 */ /* 0x002fe20008000f00 */
[----:B------:R-:W-:Y:S02]  /*7d90*/  IMAD.U32 R10, RZ, RZ, UR4 ;  /* 0x00000004ff0a7e24 */ /* 0x000fe4000f8e00ff */
[----:B------:R-:W-:Y:S07]  /*7da0*/  LEPC R20, `(.L_x_142) ;  /* 0x000000001014794e */ /* 0x000fee0000000000 */
[----:B---3--:R-:W-:Y:S05]  /*7db0*/  CALL.ABS.NOINC R2 ;  /* 0x0000000002007343 */ /* 0x008fea0003c00000 */
.L_x_142:
        /* <DEDUP_REMOVED lines=8> */
[----:B--2---:R-:W-:Y:S01]  /*7e40*/  MOV R83, UR37 ;  /* 0x0000002500537c02 */ /* 0x004fe20008000f00 */
[----:B-1----:R-:W-:Y:S01]  /*7e50*/  HADD2.F32 R37, -RZ, R48.H0_H0 ;  /* 0x20000030ff257230 */ /* 0x002fe20000004100 */
[----:B------:R-:W-:Y:S01]  /*7e60*/  @P6 LEA R82, R82, UR48, 0x3 ;  /* 0x0000003052526c11 */ /* 0x000fe2000f8e18ff */
[----:B------:R-:W-:Y:S01]  /*7e70*/  BSSY.RECONVERGENT B0, `(.L_x_143) ;  /* 0x0000052000007945 */ /* 0x000fe20003800200 */
[----:B------:R-:W-:Y:S02]  /*7e80*/  LEA R88, R38, UR48, 0x3 ;  /* 0x0000003026587c11 */ /* 0x000fe4000f8e18ff */
[----:B------:R-:W-:Y:S01]  /*7e90*/  @P6 IADD3 R82, PT, PT, R82, 0xf0, RZ ;  /* 0x000000f052526810 */ /* 0x000fe20007ffe0ff */
[----:B------:R-:W3:Y:S03]  /*7ea0*/  LDTM.x16 R4, tmem[UR4+0x20] ;  /* 0x00002004000479ee */ /* 0x000ee60008240000 */
[----:B------:R-:W-:Y:S02]  /*7eb0*/  @P6 PRMT R82, R83, 0x654, R82 ;  /* 0x0000065453526816 */ /* 0x000fe40000000052 */
[----:B------:R-:W-:Y:S01]  /*7ec0*/  @P6 SHF.L.U32 R83, R71, 0x1f, RZ ;  /* 0x0000001f47536819 */ /* 0x000fe200000006ff */
[C---:B---3--:R-:W-:Y:S01]  /*7ed0*/  FMUL R0, R32.reuse, R4 ;  /* 0x0000000420007220 */ /* 0x048fe20000400000 */
        /* <DEDUP_REMOVED lines=75> */
.L_x_144:
[----:B------:R-:W-:Y:S05]  /*8390*/  BSYNC.RECONVERGENT B0 ;  /* 0x0000000000007941 */ /* 0x000fea0003800200 */
.L_x_143:
        /* <DEDUP_REMOVED lines=19> */
.L_x_148:
[----:B------:R-:W-:Y:S05]  /*84d0*/  BSYNC B0 ;  /* 0x0000000000007941 */ /* 0x000fea0003800000 */
.L_x_147:
[----:B------:R-:W-:Y:S11]  /*84e0*/  ISETP.NE.AND P0, PT, R80, RZ, PT ;  /* 0x000000ff5000720c */ /* 0x000ff60003f05270 */
[----:B------:R-:W-:Y:S02]  /*84f0*/  @!UPT UIADD3 URZ, UPT, UPT, URZ, URZ, URZ ;  /* 0x000000fffffff290 */ /* 0x000fe4000fffe0ff */
[----:B------:R3:W4:Y:S04]  /*8500*/  @P0 LDS.128 R40, [R38+UR48+0x200] ;  /* 0x0002003026280984 */ /* 0x0007280008000c00 */
[----:B------:R3:W1:Y:S02]  /*8510*/  @P0 LDS.128 R48, [R81+0x200] ;  /* 0x0002000051300984 */ /* 0x0006640000000c00 */
.L_x_146:
[----:B------:R-:W-:Y:S05]  /*8520*/  BSYNC B1 ;  /* 0x0000000000017941 */ /* 0x000fea0003800000 */
.L_x_145:
        /* <DEDUP_REMOVED lines=11> */
[----:B------:R-:W1:Y:S01]  /*85e0*/  LDC.64 R2, c[0x4][R3] ;  /* 0x0100000003027b82 */ /* 0x000e620000000a00 */
[----:B------:R-:W3:Y:S01]  /*85f0*/  LDCU.64 UR4, c[0x4][0x10] ;  /* 0x01000200ff0477ac */ /* 0x000ee20008000a00 */
[----:B--2---:R-:W-:Y:S01]  /*8600*/  MOV R5, UR9 ;  /* 0x0000000900057c02 */ /* 0x004fe20008000f00 */
[----:B------:R-:W-:Y:S01]  /*8610*/  IMAD.U32 R4, RZ, RZ, UR8 ;  /* 0x00000008ff047e24 */ /* 0x000fe2000f8e00ff */
[----:B-----5:R-:W-:Y:S01]  /*8620*/  MOV R7, UR7 ;  /* 0x0000000700077c02 */ /* 0x020fe20008000f00 */
[----:B------:R-:W-:Y:S01]  /*8630*/  IMAD.U32 R6, RZ, RZ, UR6 ;  /* 0x00000006ff067e24 */ /* 0x000fe2000f8e00ff */
[----:B---3--:R-:W-:Y:S01]  /*8640*/  MOV R11, UR5 ;  /* 0x00000005000b7c02 */ /* 0x008fe20008000f00 */
[----:B------:R-:W-:Y:S02]  /*8650*/  IMAD.U32 R10, RZ, RZ, UR4 ;  /* 0x00000004ff0a7e24 */ /* 0x000fe4000f8e00ff */
[----:B------:R-:W-:Y:S07]  /*8660*/  LEPC R20, `(.L_x_150) ;  /* 0x000000001014794e */ /* 0x000fee0000000000 */
[----:B-1--4-:R-:W-:Y:S05]  /*8670*/  CALL.ABS.NOINC R2 ;  /* 0x0000000002007343 */ /* 0x012fea0003c00000 */
.L_x_150:
[----:B------:R-:W-:Y:S01]  /*8680*/  ISETP.NE.AND P0, PT, R72, RZ, PT ;  /* 0x000000ff4800720c */ /* 0x000fe20003f05270 */
[----:B------:R-:W-:Y:S05]  /*8690*/  WARPSYNC.ALL ;  /* 0x0000000000007948 */ /* 0x000fea0003800000 */
[----:B------:R-:W-:Y:S01]  /*86a0*/  R2UR UR4, R34 ;  /* 0x00000000220472ca */ /* 0x000fe200000e0000 */
[--C-:B----4-:R-:W-:Y:S01]  /*86b0*/  HADD2.F32 R20, -RZ, R40.reuse.H0_H0 ;  /* 0x20000028ff147230 */ /* 0x110fe20000004100 */
[----:B------:R-:W-:Y:S01]  /*86c0*/  IADD3 R74, PT, PT, R74, 0x160, RZ ;  /* 0x000001604a4a7810 */ /* 0x000fe20007ffe0ff */
[----:B------:R-:W-:Y:S01]  /*86d0*/  HADD2.F32 R36, -RZ, R40.H1_H1 ;  /* 0x30000028ff247230 */ /* 0x000fe20000004100 */
[----:B------:R-:W-:Y:S01]  /*86e0*/  BSSY.RECONVERGENT B0, `(.L_x_151) ;  /* 0x0000053000007945 */ /* 0x000fe20003800200 */
[--C-:B------:R-:W-:Y:S01]  /*86f0*/  HADD2.F32 R21, -RZ, R41.reuse.H0_H0 ;  /* 0x20000029ff157230 */ /* 0x100fe20000004100 */
[----:B------:R-:W-:Y:S01]  /*8700*/  LOP3.LUT R74, R74, 0xfefffff8, RZ, 0xc0, !PT ;  /* 0xfefffff84a4a7812 */ /* 0x000fe200078ec0ff */
[----:B---3--:R-:W-:Y:S02]  /*8710*/  HADD2.F32 R38, -RZ, R41.H1_H1 ;  /* 0x30000029ff267230 */ /* 0x008fe40000004100 */
[--C-:B------:R-:W-:Y:S02]  /*8720*/  HADD2.F32 R37, -RZ, R42.reuse.H0_H0 ;  /* 0x2000002aff257230 */ /* 0x100fe40000004100 */
[----:B------:R-:W-:Y:S02]  /*8730*/  HADD2.F32 R40, -RZ, R42.H1_H1 ;  /* 0x3000002aff287230 */ /* 0x000fe40000004100 */
[----:B------:R-:W2:Y:S01]  /*8740*/  LDTM.x16 R4, tmem[UR4+0x30] ;  /* 0x00003004000479ee */ /* 0x000ea20008240000 */
[----:B------:R-:W-:Y:S01]  /*8750*/  NOP ;  /* 0x0000000000007918 */ /* 0x000fe20000000000 */
[----:B--2---:R2:W-:Y:S01]  /*8760*/  SYNCS.ARRIVE.TRANS64.RED.A1T0 RZ, [R74+URZ], RZ ;  /* 0x000000ff4aff79a7 */ /* 0x0045e200081004ff */
[--C-:B------:R-:W-:Y:S02]  /*8770*/  HADD2.F32 R39, -RZ, R43.reuse.H0_H0 ;  /* 0x2000002bff277230 */ /* 0x100fe40000004100 */
[----:B------:R-:W-:Y:S02]  /*8780*/  HADD2.F32 R42, -RZ, R43.H1_H1 ;  /* 0x3000002bff2a7230 */ /* 0x000fe40000004100 */
[--C-:B-1----:R-:W-:Y:S02]  /*8790*/  HADD2.F32 R41, -RZ, R48.reuse.H0_H0 ;  /* 0x20000030ff297230 */ /* 0x102fe40000004100 */
[----:B------:R-:W-:Y:S02]  /*87a0*/  HADD2.F32 R43, -RZ, R48.H1_H1 ;  /* 0x30000030ff2b7230 */ /* 0x000fe40000004100 */
[--C-:B------:R-:W-:Y:S02]  /*87b0*/  HADD2.F32 R44, -RZ, R49.reuse.H0_H0 ;  /* 0x20000031ff2c7230 */ /* 0x100fe40000004100 */
[----:B------:R-:W-:Y:S02]  /*87c0*/  HADD2.F32 R46, -RZ, R49.H1_H1 ;  /* 0x30000031ff2e7230 */ /* 0x000fe40000004100 */
[--C-:B------:R-:W-:Y:S02]  /*87d0*/  HADD2.F32 R45, -RZ, R50.reuse.H0_H0 ;  /* 0x20000032ff2d7230 */ /* 0x100fe40000004100 */
[----:B------:R-:W-:Y:S02]  /*87e0*/  HADD2.F32 R48, -RZ, R50.H1_H1 ;  /* 0x30000032ff307230 */ /* 0x000fe40000004100 */
[--C-:B------:R-:W-:Y:S02]  /*87f0*/  HADD2.F32 R47, -RZ, R51.reuse.H0_H0 ;  /* 0x20000033ff2f7230 */ /* 0x100fe40000004100 */
[----:B------:R-:W-:Y:S02]  /*8800*/  HADD2.F32 R50, -RZ, R51.H1_H1 ;  /* 0x30000033ff327230 */ /* 0x000fe40000004100 */
[C---:B------:R-:W-:Y:S01]  /*8810*/  FMUL R4, R32.reuse, R4 ;  /* 0x0000000420047220 */ /* 0x040fe20000400000 */
[C---:B------:R-:W-:Y:S01]  /*8820*/  FMUL R5, R32.reuse, R5 ;  /* 0x0000000520057220 */ /* 0x040fe20000400000 */
[C---:B------:R-:W-:Y:S01]  /*8830*/  FMUL R6, R32.reuse, R6 ;  /* 0x0000000620067220 */ /* 0x040fe20000400000 */
[C---:B------:R-:W-:Y:S01]  /*8840*/  FMUL R7, R32.reuse, R7 ;  /* 0x0000000720077220 */ /* 0x040fe20000400000 */
[C---:B------:R-:W-:Y:S01]  /*8850*/  FFMA R4, R35.reuse, R20, R4 ;  /* 0x0000001423047223 */ /* 0x040fe20000000004 */
        /* <DEDUP_REMOVED lines=21> */
[----:B------:R-:W-:Y:S01]  /*89b0*/  FFMA R15, R35, R46, R15 ;  /* 0x0000002e230f7223 */ /* 0x000fe2000000000f */
        /* <DEDUP_REMOVED lines=20> */
[----:B-1----:R-:W1:Y:S02]  /*8b00*/  FENCE.VIEW.ASYNC.S ;  /* 0x00000000000073c6 */ /* 0x002e640000000000 */
[----:B-1----:R-:W-:Y:S06]  /*8b10*/  BAR.SYNC.DEFER_BLOCKING 0x1, 0x80 ;  /* 0x0042000000007b1d */ /* 0x002fec0000010000 */
        /* <DEDUP_REMOVED lines=14> */
[----:B-1----:R-:W-:Y:S04]  /*8c00*/  DEPBAR.LE SB0, 0x1 ;  /* 0x000080400000791a */ /* 0x002fe80000000000 */
.L_x_152:
[----:B------:R-:W-:Y:S05]  /*8c10*/  BSYNC.RECONVERGENT B0 ;  /* 0x0000000000007941 */ /* 0x000fea0003800200 */
.L_x_151:
[----:B------:R-:W-:Y:S01]  /*8c20*/  BAR.SYNC.DEFER_BLOCKING 0x1, 0x80 ;  /* 0x0042000000007b1d */ /* 0x000fe20000010000 */
[----:B------:R-:W-:Y:S01]  /*8c30*/  UISETP.NE.AND UP0, UPT, UR49, -0x4, UPT ;  /* 0xfffffffc3100788c */ /* 0x000fe2000bf05270 */
[----:B------:R-:W-:Y:S08]  /*8c40*/  IADD3 R0, PT, PT, R30, 0x1, RZ ;  /* 0x000000011e007810 */ /* 0x000ff00007ffe0ff */
[----:B------:R-:W-:Y:S05]  /*8c50*/  BRA.U !UP0, `(.L_x_153) ;  /* 0x0000000108287547 */ /* 0x000fea000b800000 */
[----:B------:R-:W-:Y:S01]  /*8c60*/  ISETP.NE.AND P0, PT, R78, RZ, PT ;  /* 0x000000ff4e00720c */ /* 0x000fe20003f05270 */
[----:B------:R-:W-:Y:S01]  /*8c70*/  IMAD.U32 R3, RZ, RZ, UR51 ;  /* 0x00000033ff037e24 */ /* 0x000fe2000f8e00ff */
[----:B------:R-:W-:Y:S01]  /*8c80*/  UIADD3 UR51, UPT, UPT, UR51, 0x1, URZ ;  /* 0x0000000133337890 */ /* 0x000fe2000fffe0ff */
[----:B------:R-:W-:Y:S03]  /*8c90*/  IMAD.U32 R2, RZ, RZ, UR37 ;  /* 0x00000025ff027e24 */ /* 0x000fe6000f8e00ff */
[----:B------:R-:W-:Y:S04]  /*8ca0*/  UISETP.NE.AND UP0, UPT, UR51, 0x4, UPT ;  /* 0x000000043300788c */ /* 0x000fe8000bf05270 */
[----:B------:R-:W-:Y:S03]  /*8cb0*/  USEL UR51, UR51, URZ, UP0 ;  /* 0x000000ff33337287 */ /* 0x000fe60008000000 */
[----:B------:R-:W-:Y:S05]  /*8cc0*/  @P0 LEA R3, R3, UR48, 0x3 ;  /* 0x0000003003030c11 */ /* 0x000fea000f8e18ff */
[----:B------:R-:W-:Y:S05]  /*8cd0*/  @P0 VIADD R3, R3, 0xf0 ;  /* 0x000000f003030836 */ /* 0x000fea0000000000 */
[----:B------:R-:W-:Y:S04]  /*8ce0*/  @P0 PRMT R2, R2, 0x654, R3 ;  /* 0x0000065402020816 */ /* 0x000fe80000000003 */
[----:B------:R1:W-:Y:S03]  /*8cf0*/  @P0 SYNCS.ARRIVE.TRANS64.RED.A1T0 RZ, [R2+URZ], RZ ;  /* 0x000000ff02ff09a7 */ /* 0x0003e600081004ff */
.L_x_153:
[----:B------:R-:W-:Y:S01]  /*8d00*/  ISETP.NE.AND P2, PT, R73, RZ, PT ;  /* 0x000000ff4900720c */ /* 0x000fe20003f45270 */
[----:B------:R-:W-:Y:S01]  /*8d10*/  UIADD3 UR49, UPT, UPT, UR49, 0x4, URZ ;  /* 0x0000000431317890 */ /* 0x000fe2000fffe0ff */
[----:B------:R-:W-:Y:S01]  /*8d20*/  ISETP.NE.AND P0, PT, R76, 0x2, PT ;  /* 0x000000024c00780c */ /* 0x000fe20003f05270 */
[----:B------:R-:W-:Y:S01]  /*8d30*/  IMAD.IADD R34, R29, 0x1, R58 ;  /* 0x000000011d227824 */ /* 0x000fe200078e023a */
[----:B------:R-:W-:Y:S01]  /*8d40*/  ISETP.NE.AND P1, PT, R0, 0x4, PT ;  /* 0x000000040000780c */ /* 0x000fe20003f25270 */
[----:B------:R-:W-:Y:S01]  /*8d50*/  IMAD.IADD R37, R31, 0x1, R60 ;  /* 0x000000011f257824 */ /* 0x000fe200078e023c */
[----:B-1----:R-:W-:Y:S02]  /*8d60*/  SEL R2, RZ, 0x1, P0 ;  /* 0x00000001ff027807 */ /* 0x002fe40000000000 */
[----:B------:R-:W-:Y:S02]  /*8d70*/  SEL R3, RZ, 0x1, P1 ;  /* 0x00000001ff037807 */ /* 0x000fe40000800000 */
[----:B------:R-:W-:Y:S02]  /*8d80*/  LOP3.LUT R69, R69, R2, RZ, 0x3c, !PT ;  /* 0x0000000245457212 */ /* 0x000fe400078e3cff */
[----:B------:R-:W-:Y:S02]  /*8d90*/  LOP3.LUT R70, R70, R3, RZ, 0x3c, !PT ;  /* 0x0000000346467212 */ /* 0x000fe400078e3cff */
[----:B------:R-:W-:Y:S02]  /*8da0*/  @P2 R2UR UR36, R68 ;  /* 0x00000000442422ca */ /* 0x000fe400000e0000 */
[----:B------:R-:W-:Y:S02]  /*8db0*/  SEL R76, R76, RZ, P0 ;  /* 0x000000ff4c4c7207 */ /* 0x000fe40000000000 */
[----:B------:R-:W-:Y:S01]  /*8dc0*/  SEL R30, R0, RZ, P1 ;  /* 0x000000ff001e7207 */ /* 0x000fe20000800000 */
[----:B------:R-:W-:Y:S10]  /*8dd0*/  @P2 BRA `(.L_x_154) ;  /* 0xffffffcc00d42947 */ /* 0x000ff4000383ffff */
[----:B------:R-:W-:-:S09]  /*8de0*/  UISETP.NE.AND UP0, UPT, UR50, URZ, UPT ;  /* 0x000000ff3200728c */ /* 0x000fd2000bf05270 */
[----:B------:R-:W-:Y:S05]  /*8df0*/  BRA.U !UP0, `(.L_x_155) ;  /* 0x0000000108487547 */ /* 0x000fea000b800000 */
[----:B------:R-:W1:Y:S02]  /*8e00*/  LDCU.64 UR4, c[0x0][0x890] ;  /* 0x00011200ff0477ac */ /* 0x000e640008000a00 */
[----:B-1----:R-:W-:-:S04]  /*8e10*/  UISETP.NE.U32.AND UP0, UPT, UR4, URZ, UPT ;  /* 0x000000ff0400728c */ /* 0x002fc8000bf05070 */
[----:B------:R-:W-:-:S09]  /*8e20*/  UISETP.NE.AND.EX UP0, UPT, UR5, URZ, UPT, UP0 ;  /* 0x000000ff0500728c */ /* 0x000fd2000bf05300 */
[----:B------:R-:W-:Y:S05]  /*8e30*/  BRA.U UP0, `(.L_x_156) ;  /* 0x00000001000c7547 */ /* 0x000fea000b800000 */
[----:B------:R-:W-:-:S13]  /*8e40*/  FSETP.NEU.AND P0, PT, R35, RZ, PT ;  /* 0x000000ff2300720b */ /* 0x000fda0003f0d000 */
[----:B------:R-:W-:Y:S05]  /*8e50*/  @!P0 EXIT ;  /* 0x000000000000894d */ /* 0x000fea0003800000 */
[----:B------:R-:W-:Y:S05]  /*8e60*/  BRA `(.L_x_155) ;  /* 0x00000000002c7947 */ /* 0x000fea0003800000 */
.L_x_156:
[----:B------:R-:W-:Y:S01]  /*8e70*/  ISETP.NE.AND P0, PT, R75, RZ, PT ;  /* 0x000000ff4b00720c */ /* 0x000fe20003f05270 */
[----:B------:R-:W-:-:S12]  /*8e80*/  BSSY.RECONVERGENT B0, `(.L_x_155) ;  /* 0x0000009000007945 */ /* 0x000fd80003800200 */
[----:B------:R-:W-:Y:S05]  /*8e90*/  @P0 BRA `(.L_x_157) ;  /* 0x0000000000140947 */ /* 0x000fea0003800000 */
[----:B------:R-:W1:Y:S02]  /*8ea0*/  LDCU.64 UR4, c[0x0][0x888] ;  /* 0x00011100ff0477ac */ /* 0x000e640008000a00 */
[----:B-1----:R-:W-:-:S04]  /*8eb0*/  ISETP.NE.U32.AND P0, PT, RZ, UR4, PT ;  /* 0x00000004ff007c0c */ /* 0x002fc8000bf05070 */
[----:B------:R-:W-:-:S13]  /*8ec0*/  ISETP.NE.AND.EX P0, PT, RZ, UR5, PT, P0 ;  /* 0x00000005ff007c0c */ /* 0x000fda000bf05300 */
[----:B------:R-:W-:Y:S05]  /*8ed0*/  @!P0 EXIT ;  /* 0x000000000000894d */ /* 0x000fea0003800000 */
[----:B------:R-:W-:Y:S05]  /*8ee0*/  BRA `(.L_x_158) ;  /* 0x0000000000087947 */ /* 0x000fea0003800000 */
.L_x_157:
[----:B------:R-:W-:-:S13]  /*8ef0*/  FSETP.NEU.AND P0, PT, R35, RZ, PT ;  /* 0x000000ff2300720b */ /* 0x000fda0003f0d000 */
[----:B------:R-:W-:Y:S05]  /*8f00*/  @!P0 EXIT ;  /* 0x000000000000894d */ /* 0x000fea0003800000 */
.L_x_158:
[----:B------:R-:W-:Y:S05]  /*8f10*/  BSYNC.RECONVERGENT B0 ;  /* 0x0000000000007941 */ /* 0x000fea0003800200 */
.L_x_155:
[----:B------:R-:W-:Y:S01]  /*8f20*/  ULEA UR4, UR51, UR48, 0x3 ;  /* 0x0000003033047291 */ /* 0x000fe2000f8e18ff */
[----:B------:R-:W-:-:S04]  /*8f30*/  DEPBAR.LE SB0, 0x0 ;  /* 0x000080000000791a */ /* 0x000fc80000000000 */
[----:B------:R-:W-:-:S04]  /*8f40*/  UIADD3 UR4, UPT, UPT, UR4, 0xf0, URZ ;  /* 0x000000f004047890 */ /* 0x000fc8000fffe0ff */
[----:B------:R-:W-:-:S09]  /*8f50*/  UPRMT UR4, UR37, 0x654, UR4 ;  /* 0x0000065425047896 */ /* 0x000fd20008000004 */
[----:B------:R-:W-:Y:S01]  /*8f60*/  SYNCS.ARRIVE.TRANS64.RED.A1T0 RZ, [UR4], RZ ;  /* 0x000000ffffff79a7 */ /* 0x000fe20008100404 */
[----:B------:R-:W-:Y:S05]  /*8f70*/  EXIT ;  /* 0x000000000000794d */ /* 0x000fea0003800000 */
.L_x_25:
[----:B--2---:R2:W4:Y:S02]  /*8f80*/  SYNCS.PHASECHK.TRANS64.TRYWAIT P0, [R3+URZ+0x190], R2 ;  /* 0x00019002030075a7 */ /* 0x00452400080011ff */
[----:B----4-:R-:W-:Y:S05]  /*8f90*/  @!P0 NANOSLEEP.SYNCS 0x989680 ;  /* 0x009896800000895d */ /* 0x010fea0003900000 */
[----:B------:R-:W4:Y:S02]  /*8fa0*/  @!P0 SYNCS.PHASECHK.TRANS64 P0, [R3+URZ+0x190], R2 ;  /* 0x00019002030085a7 */ /* 0x000f2400080010ff */
[----:B----4-:R-:W-:Y:S05]  /*8fb0*/  @!P0 BRA `(.L_x_25) ;  /* 0xfffffffc00f08947 */ /* 0x010fea000383ffff */
[----:B------:R-:W-:Y:S05]  /*8fc0*/  BRA `(.L_x_159) ;  /* 0xffffff8800a87947 */ /* 0x000fea000383ffff */
.L_x_28:
[----:B-1----:R-:W-:-:S07]  /*8fd0*/  MOV R2, UR33 ;  /* 0x0000002100027c02 */ /* 0x002fce0008000f00 */
.L_x_160:
[----:B-1----:R1:W2:Y:S02]  /*8fe0*/  SYNCS.PHASECHK.TRANS64.TRYWAIT P0, [R2+URZ+0x68], R5 ;  /* 0x00006805020075a7 */ /* 0x0022a400080011ff */
[----:B--2---:R-:W-:Y:S05]  /*8ff0*/  @!P0 NANOSLEEP.SYNCS 0x989680 ;  /* 0x009896800000895d */ /* 0x004fea0003900000 */
[----:B------:R-:W2:Y:S02]  /*9000*/  @!P0 SYNCS.PHASECHK.TRANS64 P0, [R2+URZ+0x68], R5 ;  /* 0x00006805020085a7 */ /* 0x000ea400080010ff */
[----:B--2---:R-:W-:Y:S05]  /*9010*/  @!P0 BRA `(.L_x_160) ;  /* 0xfffffffc00f08947 */ /* 0x004fea000383ffff */
[----:B------:R-:W-:Y:S05]  /*9020*/  BRA `(.L_x_27) ;  /* 0xffffff8c00107947 */ /* 0x000fea000383ffff */
.L_x_35:
[----:B-1----:R-:W-:-:S07]  /*9030*/  MOV R2, UR17 ;  /* 0x0000001100027c02 */ /* 0x002fce0008000f00 */
.L_x_161:
[----:B-1----:R1:W2:Y:S02]  /*9040*/  SYNCS.PHASECHK.TRANS64.TRYWAIT P0, [R2+URZ+0x68], R5 ;  /* 0x00006805020075a7 */ /* 0x0022a400080011ff */
[----:B--2---:R-:W-:Y:S05]  /*9050*/  @!P0 NANOSLEEP.SYNCS 0x989680 ;  /* 0x009896800000895d */ /* 0x004fea0003900000 */
[----:B------:R-:W2:Y:S02]  /*9060*/  @!P0 SYNCS.PHASECHK.TRANS64 P0, [R2+URZ+0x68], R5 ;  /* 0x00006805020085a7 */ /* 0x000ea400080010ff */
[----:B--2---:R-:W-:Y:S05]  /*9070*/  @!P0 BRA `(.L_x_161) ;  /* 0xfffffffc00f08947 */ /* 0x004fea000383ffff */
[----:B------:R-:W-:Y:S05]  /*9080*/  BRA `(.L_x_34) ;  /* 0xffffff8c00d07947 */ /* 0x000fea000383ffff */
.L_x_40:
[----:B-1----:R1:W2:Y:S02]  /*9090*/  SYNCS.PHASECHK.TRANS64.TRYWAIT P0, [R2+URZ+0x120], R3 ;  /* 0x00012003020075a7 */ /* 0x0022a400080011ff */
[----:B--2---:R-:W-:Y:S05]  /*90a0*/  @!P0 NANOSLEEP.SYNCS 0x989680 ;  /* 0x009896800000895d */ /* 0x004fea0003900000 */
[----:B------:R-:W2:Y:S02]  /*90b0*/  @!P0 SYNCS.PHASECHK.TRANS64 P0, [R2+URZ+0x120], R3 ;  /* 0x00012003020085a7 */ /* 0x000ea400080010ff */
[----:B--2---:R-:W-:Y:S05]  /*90c0*/  @!P0 BRA `(.L_x_40) ;  /* 0xfffffffc00f08947 */ /* 0x004fea000383ffff */
[----:B------:R-:W-:Y:S05]  /*90d0*/  BRA `(.L_x_162) ;  /* 0xffffff9000787947 */ /* 0x000fea000383ffff */
.L_x_44:
[----:B---3--:R-:W-:-:S07]  /*90e0*/  MOV R0, UR5 ;  /* 0x0000000500007c02 */ /* 0x008fce0008000f00 */
.L_x_163:
[----:B-1----:R1:W2:Y:S02]  /*90f0*/  SYNCS.PHASECHK.TRANS64.TRYWAIT P0, [R0+URZ], R3 ;  /* 0x00000003000075a7 */ /* 0x0022a400080011ff */
[----:B--2---:R-:W-:Y:S05]  /*9100*/  @!P0 NANOSLEEP.SYNCS 0x989680 ;  /* 0x009896800000895d */ /* 0x004fea0003900000 */
[----:B------:R-:W2:Y:S02]  /*9110*/  @!P0 SYNCS.PHASECHK.TRANS64 P0, [R0+URZ], R3 ;  /* 0x00000003000085a7 */ /* 0x000ea400080010ff */
[----:B--2---:R-:W-:Y:S05]  /*9120*/  @!P0 BRA `(.L_x_163) ;  /* 0xfffffffc00f08947 */ /* 0x004fea000383ffff */
[----:B------:R-:W-:Y:S05]  /*9130*/  BRA `(.L_x_164) ;  /* 0xffffff9400e87947 */ /* 0x000fea000383ffff */
.L_x_45:
[----:B---3--:R-:W-:-:S07]  /*9140*/  MOV R0, UR5 ;  /* 0x0000000500007c02 */ /* 0x008fce0008000f00 */
.L_x_165:
[----:B-1----:R1:W2:Y:S02]  /*9150*/  SYNCS.PHASECHK.TRANS64.TRYWAIT P0, [R0+URZ], R3 ;  /* 0x00000003000075a7 */ /* 0x0022a400080011ff */
[----:B--2---:R-:W-:Y:S05]  /*9160*/  @!P0 NANOSLEEP.SYNCS 0x989680 ;  /* 0x009896800000895d */ /* 0x004fea0003900000 */
[----:B------:R-:W2:Y:S02]  /*9170*/  @!P0 SYNCS.PHASECHK.TRANS64 P0, [R0+URZ], R3 ;  /* 0x00000003000085a7 */ /* 0x000ea400080010ff */
[----:B--2---:R-:W-:Y:S05]  /*9180*/  @!P0 BRA `(.L_x_165) ;  /* 0xfffffffc00f08947 */ /* 0x004fea000383ffff */
[----:B------:R-:W-:Y:S05]  /*9190*/  BRA `(.L_x_166) ;  /* 0xffffff9400f47947 */ /* 0x000fea000383ffff */
.L_x_46:
[----:B---3--:R-:W-:-:S07]  /*91a0*/  MOV R0, UR5 ;  /* 0x0000000500007c02 */ /* 0x008fce0008000f00 */
.L_x_167:
[----:B-1----:R1:W2:Y:S02]  /*91b0*/  SYNCS.PHASECHK.TRANS64.TRYWAIT P0, [R0+URZ], R3 ;  /* 0x00000003000075a7 */ /* 0x0022a400080011ff */
[----:B--2---:R-:W-:Y:S05]  /*91c0*/  @!P0 NANOSLEEP.SYNCS 0x989680 ;  /* 0x009896800000895d */ /* 0x004fea0003900000 */
[----:B------:R-:W2:Y:S02]  /*91d0*/  @!P0 SYNCS.PHASECHK.TRANS64 P0, [R0+URZ], R3 ;  /* 0x00000003000085a7 */ /* 0x000ea400080010ff */
[----:B--2---:R-:W-:Y:S05]  /*91e0*/  @!P0 BRA `(.L_x_167) ;  /* 0xfffffffc00f08947 */ /* 0x004fea000383ffff */
[----:B------:R-:W-:Y:S05]  /*91f0*/  BRA `(.L_x_168) ;  /* 0xffffff9800007947 */ /* 0x000fea000383ffff */
.L_x_47:
[----:B---3--:R-:W-:-:S07]  /*9200*/  MOV R0, UR5 ;  /* 0x0000000500007c02 */ /* 0x008fce0008000f00 */
.L_x_169:
[----:B-1----:R1:W2:Y:S02]  /*9210*/  SYNCS.PHASECHK.TRANS64.TRYWAIT P0, [R0+URZ], R3 ;  /* 0x00000003000075a7 */ /* 0x0022a400080011ff */
[----:B--2---:R-:W-:Y:S05]  /*9220*/  @!P0 NANOSLEEP.SYNCS 0x989680 ;  /* 0x009896800000895d */ /* 0x004fea0003900000 */
[----:B------:R-:W2:Y:S02]  /*9230*/  @!P0 SYNCS.PHASECHK.TRANS64 P0, [R0+URZ], R3 ;  /* 0x00000003000085a7 */ /* 0x000ea400080010ff */
[----:B--2---:R-:W-:Y:S05]  /*9240*/  @!P0 BRA `(.L_x_169) ;  /* 0xfffffffc00f08947 */ /* 0x004fea000383ffff */
[----:B------:R-:W-:Y:S05]  /*9250*/  BRA `(.L_x_170) ;  /* 0xffffff98000c7947 */ /* 0x000fea000383ffff */
.L_x_48:
[----:B---3--:R-:W-:-:S07]  /*9260*/  MOV R0, UR5 ;  /* 0x0000000500007c02 */ /* 0x008fce0008000f00 */
.L_x_171:
[----:B-1----:R1:W2:Y:S02]  /*9270*/  SYNCS.PHASECHK.TRANS64.TRYWAIT P0, [R0+URZ], R3 ;  /* 0x00000003000075a7 */ /* 0x0022a400080011ff */
[----:B--2---:R-:W-:Y:S05]  /*9280*/  @!P0 NANOSLEEP.SYNCS 0x989680 ;  /* 0x009896800000895d */ /* 0x004fea0003900000 */
[----:B------:R-:W2:Y:S02]  /*9290*/  @!P0 SYNCS.PHASECHK.TRANS64 P0, [R0+URZ], R3 ;  /* 0x00000003000085a7 */ /* 0x000ea400080010ff */
[----:B--2---:R-:W-:Y:S05]  /*92a0*/  @!P0 BRA `(.L_x_171) ;  /* 0xfffffffc00f08947 */ /* 0x004fea000383ffff */
[----:B------:R-:W-:Y:S05]  /*92b0*/  BRA `(.L_x_172) ;  /* 0xffffff9800187947 */ /* 0x000fea000383ffff */
.L_x_49:
[----:B---3--:R-:W-:-:S07]  /*92c0*/  MOV R0, UR5 ;  /* 0x0000000500007c02 */ /* 0x008fce0008000f00 */
.L_x_173:
[----:B-1----:R1:W2:Y:S02]  /*92d0*/  SYNCS.PHASECHK.TRANS64.TRYWAIT P0, [R0+URZ], R3 ;  /* 0x00000003000075a7 */ /* 0x0022a400080011ff */
[----:B--2---:R-:W-:Y:S05]  /*92e0*/  @!P0 NANOSLEEP.SYNCS 0x989680 ;  /* 0x009896800000895d */ /* 0x004fea0003900000 */
[----:B------:R-:W2:Y:S02]  /*92f0*/  @!P0 SYNCS.PHASECHK.TRANS64 P0, [R0+URZ], R3 ;  /* 0x00000003000085a7 */ /* 0x000ea400080010ff */
[----:B--2---:R-:W-:Y:S05]  /*9300*/  @!P0 BRA `(.L_x_173) ;  /* 0xfffffffc00f08947 */ /* 0x004fea000383ffff */
[----:B------:R-:W-:Y:S05]  /*9310*/  BRA `(.L_x_174) ;  /* 0xffffff9800247947 */ /* 0x000fea000383ffff */
.L_x_50:
[----:B---3--:R-:W-:-:S07]  /*9320*/  MOV R0, UR5 ;  /* 0x0000000500007c02 */ /* 0x008fce0008000f00 */
.L_x_175:
[----:B-1----:R1:W2:Y:S02]  /*9330*/  SYNCS.PHASECHK.TRANS64.TRYWAIT P0, [R0+URZ], R3 ;  /* 0x00000003000075a7 */ /* 0x0022a400080011ff */
[----:B--2---:R-:W-:Y:S05]  /*9340*/  @!P0 NANOSLEEP.SYNCS 0x989680 ;  /* 0x009896800000895d */ /* 0x004fea0003900000 */
[----:B------:R-:W2:Y:S02]  /*9350*/  @!P0 SYNCS.PHASECHK.TRANS64 P0, [R0+URZ], R3 ;  /* 0x00000003000085a7 */ /* 0x000ea400080010ff */
[----:B--2---:R-:W-:Y:S05]  /*9360*/  @!P0 BRA `(.L_x_175) ;  /* 0xfffffffc00f08947 */ /* 0x004fea000383ffff */
[----:B------:R-:W-:Y:S05]  /*9370*/  BRA `(.L_x_176) ;  /* 0xffffff9800307947 */ /* 0x000fea000383ffff */
.L_x_51:
[----:B---3--:R-:W-:-:S07]  /*9380*/  MOV R0, UR5 ;  /* 0x0000000500007c02 */ /* 0x008fce0008000f00 */
.L_x_177:
[----:B-1----:R1:W2:Y:S02]  /*9390*/  SYNCS.PHASECHK.TRANS64.TRYWAIT P0, [R0+URZ], R3 ;  /* 0x00000003000075a7 */ /* 0x0022a400080011ff */
[----:B--2---:R-:W-:Y:S05]  /*93a0*/  @!P0 NANOSLEEP.SYNCS 0x989680 ;  /* 0x009896800000895d */ /* 0x004fea0003900000 */
[----:B------:R-:W2:Y:S02]  /*93b0*/  @!P0 SYNCS.PHASECHK.TRANS64 P0, [R0+URZ], R3 ;  /* 0x00000003000085a7 */ /* 0x000ea400080010ff */
[----:B--2---:R-:W-:Y:S05]  /*93c0*/  @!P0 BRA `(.L_x_177) ;  /* 0xfffffffc00f08947 */ /* 0x004fea000383ffff */
[----:B------:R-:W-:Y:S05]  /*93d0*/  BRA `(.L_x_178) ;  /* 0xffffff98003c7947 */ /* 0x000fea000383ffff */
.L_x_52:
[----:B---3--:R-:W-:-:S07]  /*93e0*/  MOV R0, UR5 ;  /* 0x0000000500007c02 */ /* 0x008fce0008000f00 */
.L_x_179:
[----:B-1----:R1:W2:Y:S02]  /*93f0*/  SYNCS.PHASECHK.TRANS64.TRYWAIT P0, [R0+URZ], R3 ;  /* 0x00000003000075a7 */ /* 0x0022a400080011ff */
[----:B--2---:R-:W-:Y:S05]  /*9400*/  @!P0 NANOSLEEP.SYNCS 0x989680 ;  /* 0x009896800000895d */ /* 0x004fea0003900000 */
[----:B------:R-:W2:Y:S02]  /*9410*/  @!P0 SYNCS.PHASECHK.TRANS64 P0, [R0+URZ], R3 ;  /* 0x00000003000085a7 */ /* 0x000ea400080010ff */
[----:B--2---:R-:W-:Y:S05]  /*9420*/  @!P0 BRA `(.L_x_179) ;  /* 0xfffffffc00f08947 */ /* 0x004fea000383ffff */
[----:B------:R-:W-:Y:S05]  /*9430*/  BRA `(.L_x_180) ;  /* 0xffffff9800487947 */ /* 0x000fea000383ffff */
.L_x_53:
[----:B---3--:R-:W-:-:S07]  /*9440*/  MOV R0, UR5 ;  /* 0x0000000500007c02 */ /* 0x008fce0008000f00 */
.L_x_181:
[----:B-1----:R1:W2:Y:S02]  /*9450*/  SYNCS.PHASECHK.TRANS64.TRYWAIT P0, [R0+URZ], R3 ;  /* 0x00000003000075a7 */ /* 0x0022a400080011ff */
[----:B--2---:R-:W-:Y:S05]  /*9460*/  @!P0 NANOSLEEP.SYNCS 0x989680 ;  /* 0x009896800000895d */ /* 0x004fea0003900000 */
[----:B------:R-:W2:Y:S02]  /*9470*/  @!P0 SYNCS.PHASECHK.TRANS64 P0, [R0+URZ], R3 ;  /* 0x00000003000085a7 */ /* 0x000ea400080010ff */
[----:B--2---:R-:W-:Y:S05]  /*9480*/  @!P0 BRA `(.L_x_181) ;  /* 0xfffffffc00f08947 */ /* 0x004fea000383ffff */
[----:B------:R-:W-:Y:S05]  /*9490*/  BRA `(.L_x_182) ;  /* 0xffffff9800547947 */ /* 0x000fea000383ffff */
.L_x_54:
[----:B---3--:R-:W-:-:S07]  /*94a0*/  MOV R0, UR5 ;  /* 0x0000000500007c02 */ /* 0x008fce0008000f00 */
.L_x_183:
[----:B-1----:R1:W2:Y:S02]  /*94b0*/  SYNCS.PHASECHK.TRANS64.TRYWAIT P0, [R0+URZ], R3 ;  /* 0x00000003000075a7 */ /* 0x0022a400080011ff */
[----:B--2---:R-:W-:Y:S05]  /*94c0*/  @!P0 NANOSLEEP.SYNCS 0x989680 ;  /* 0x009896800000895d */ /* 0x004fea0003900000 */
[----:B------:R-:W2:Y:S02]  /*94d0*/  @!P0 SYNCS.PHASECHK.TRANS64 P0, [R0+URZ], R3 ;  /* 0x00000003000085a7 */ /* 0x000ea400080010ff */
[----:B--2---:R-:W-:Y:S05]  /*94e0*/  @!P0 BRA `(.L_x_183) ;  /* 0xfffffffc00f08947 */ /* 0x004fea000383ffff */
[----:B------:R-:W-:Y:S05]  /*94f0*/  BRA `(.L_x_184) ;  /* 0xffffff9800607947 */ /* 0x000fea000383ffff */
.L_x_55:
[----:B---3--:R-:W-:-:S07]  /*9500*/  MOV R0, UR5 ;  /* 0x0000000500007c02 */ /* 0x008fce0008000f00 */
.L_x_185:
[----:B-1----:R1:W2:Y:S02]  /*9510*/  SYNCS.PHASECHK.TRANS64.TRYWAIT P0, [R0+URZ], R3 ;  /* 0x00000003000075a7 */ /* 0x0022a400080011ff */
[----:B--2---:R-:W-:Y:S05]  /*9520*/  @!P0 NANOSLEEP.SYNCS 0x989680 ;  /* 0x009896800000895d */ /* 0x004fea0003900000 */
[----:B------:R-:W2:Y:S02]  /*9530*/  @!P0 SYNCS.PHASECHK.TRANS64 P0, [R0+URZ], R3 ;  /* 0x00000003000085a7 */ /* 0x000ea400080010ff */
[----:B--2---:R-:W-:Y:S05]  /*9540*/  @!P0 BRA `(.L_x_185) ;  /* 0xfffffffc00f08947 */ /* 0x004fea000383ffff */
[----:B------:R-:W-:Y:S05]  /*9550*/  BRA `(.L_x_186) ;  /* 0xffffff98006c7947 */ /* 0x000fea000383ffff */
.L_x_58:
[----:B-1----:R1:W2:Y:S02]  /*9560*/  SYNCS.PHASECHK.TRANS64.TRYWAIT P0, [R0+URZ+0x180], R5 ;  /* 0x00018005000075a7 */ /* 0x0022a400080011ff */
[----:B--2---:R-:W-:Y:S05]  /*9570*/  @!P0 NANOSLEEP.SYNCS 0x989680 ;  /* 0x009896800000895d */ /* 0x004fea0003900000 */
[----:B------:R-:W2:Y:S02]  /*9580*/  @!P0 SYNCS.PHASECHK.TRANS64 P0, [R0+URZ+0x180], R5 ;  /* 0x00018005000085a7 */ /* 0x000ea400080010ff */
[----:B--2---:R-:W-:Y:S05]  /*9590*/  @!P0 BRA `(.L_x_58) ;  /* 0xfffffffc00f08947 */ /* 0x004fea000383ffff */
[----:B------:R-:W-:Y:S05]  /*95a0*/  BRA `(.L_x_187) ;  /* 0xffffff9800cc7947 */ /* 0x000fea000383ffff */
.L_x_59:
[----:B------:R-:W-:-:S07]  /*95b0*/  MOV R0, UR5 ;  /* 0x0000000500007c02 */ /* 0x000fce0008000f00 */
.L_x_188:
[----:B-1----:R1:W2:Y:S02]  /*95c0*/  SYNCS.PHASECHK.TRANS64.TRYWAIT P0, [R0+URZ+0x130], R7 ;  /* 0x00013007000075a7 */ /* 0x0022a400080011ff */
[----:B--2---:R-:W-:Y:S05]  /*95d0*/  @!P0 NANOSLEEP.SYNCS 0x989680 ;  /* 0x009896800000895d */ /* 0x004fea0003900000 */
[----:B------:R-:W2:Y:S02]  /*95e0*/  @!P0 SYNCS.PHASECHK.TRANS64 P0, [R0+URZ+0x130], R7 ;  /* 0x00013007000085a7 */ /* 0x000ea400080010ff */
[----:B--2---:R-:W-:Y:S05]  /*95f0*/  @!P0 BRA `(.L_x_188) ;  /* 0xfffffffc00f08947 */ /* 0x004fea000383ffff */
[----:B------:R-:W-:Y:S05]  /*9600*/  BRA `(.L_x_189) ;  /* 0xffffff9800dc7947 */ /* 0x000fea000383ffff */
.L_x_60:
[----:B-1----:R1:W2:Y:S02]  /*9610*/  SYNCS.PHASECHK.TRANS64.TRYWAIT P1, [R0+URZ+0x120], R5 ;  /* 0x00012005000075a7 */ /* 0x0022a400080211ff */
[----:B--2---:R-:W-:Y:S05]  /*9620*/  @!P1 NANOSLEEP.SYNCS 0x989680 ;  /* 0x009896800000995d */ /* 0x004fea0003900000 */
[----:B------:R-:W2:Y:S02]  /*9630*/  @!P1 SYNCS.PHASECHK.TRANS64 P1, [R0+URZ+0x120], R5 ;  /* 0x00012005000095a7 */ /* 0x000ea400080210ff */
[----:B--2---:R-:W-:Y:S05]  /*9640*/  @!P1 BRA `(.L_x_60) ;  /* 0xfffffffc00f09947 */ /* 0x004fea000383ffff */
[----:B------:R-:W-:Y:S05]  /*9650*/  BRA `(.L_x_190) ;  /* 0xffffff9c000c7947 */ /* 0x000fea000383ffff */
.L_x_63:
[----:B------:R-:W-:-:S07]  /*9660*/  MOV R0, UR5 ;  /* 0x0000000500007c02 */ /* 0x000fce0008000f00 */
.L_x_191:
[----:B-1----:R1:W2:Y:S02]  /*9670*/  SYNCS.PHASECHK.TRANS64.TRYWAIT P0, [R0+URZ+0x130], R3 ;  /* 0x00013003000075a7 */ /* 0x0022a400080011ff */
[----:B--2---:R-:W-:Y:S05]  /*9680*/  @!P0 NANOSLEEP.SYNCS 0x989680 ;  /* 0x009896800000895d */ /* 0x004fea0003900000 */
[----:B------:R-:W2:Y:S02]  /*9690*/  @!P0 SYNCS.PHASECHK.TRANS64 P0, [R0+URZ+0x130], R3 ;  /* 0x00013003000085a7 */ /* 0x000ea400080010ff */
[----:B--2---:R-:W-:Y:S05]  /*96a0*/  @!P0 BRA `(.L_x_191) ;  /* 0xfffffffc00f08947 */ /* 0x004fea000383ffff */
[----:B------:R-:W-:Y:S05]  /*96b0*/  BRA `(.L_x_62) ;  /* 0xffffff9c00607947 */ /* 0x000fea000383ffff */
.L_x_72:
[----:B-1----:R-:W-:-:S04]  /*96c0*/  MOV R4, UR4 ;  /* 0x0000000400047c02 */ /* 0x002fc80008000f00 */
[----:B------:R1:W2:Y:S03]  /*96d0*/  SYNCS.PHASECHK.TRANS64.TRYWAIT P0, [R4+URZ+0x8], R5 ;  /* 0x00000805040075a7 */ /* 0x0002a600080011ff */
[----:B--2---:R-:W-:Y:S05]  /*96e0*/  @!P0 NANOSLEEP.SYNCS 0x989680 ;  /* 0x009896800000895d */ /* 0x004fea0003900000 */
[----:B------:R-:W2:Y:S02]  /*96f0*/  @!P0 SYNCS.PHASECHK.TRANS64 P0, [R4+URZ+0x8], R5 ;  /* 0x00000805040085a7 */ /* 0x000ea400080010ff */
[----:B--2---:R-:W-:Y:S05]  /*9700*/  @!P0 BRA `(.L_x_72) ;  /* 0xfffffffc00ec8947 */ /* 0x004fea000383ffff */
[----:B------:R-:W-:Y:S05]  /*9710*/  BRA `(.L_x_71) ;  /* 0xffffffa000147947 */ /* 0x000fea000383ffff */
.L_x_74:
[----:B------:R-:W-:Y:S01]  /*9720*/  BSSY B0, `(.L_x_192) ;  /* 0x0000006000007945 */ /* 0x000fe20003800000 */
[----:B------:R-:W-:-:S07]  /*9730*/  MOV R15, 0xffffffff ;  /* 0xffffffff000f7802 */ /* 0x000fce0000000f00 */
[----:B-1---5:R-:W-:Y:S05]  /*9740*/  WARPSYNC.COLLECTIVE R15, `(.L_x_193) ;  /* 0x000000000f0c7348 */ /* 0x022fea0003c00000 */
[----:B------:R-:W-:Y:S02]  /*9750*/  ELECT P6, UR79, PT ;  /* 0x00000000004f782f */ /* 0x000fe400038c0000 */
[----:B------:R-:W-:Y:S01]  /*9760*/  MOV R14, UR79 ;  /* 0x0000004f000e7c02 */ /* 0x000fe20008000f00 */
[----:B-1---5:R-:W-:Y:S10]  /*9770*/  ENDCOLLECTIVE ;  /* 0x000000000000791b */ /* 0x022ff40003800000 */
.L_x_193:
[----:B------:R-:W-:Y:S05]  /*9780*/  BSYNC B0 ;  /* 0x0000000000007941 */ /* 0x000fea0003800000 */
.L_x_192:
[----:B------:R-:W-:Y:S05]  /*9790*/  BRA `(.L_x_194) ;  /* 0xffffffa000447947 */ /* 0x000fea000383ffff */
.L_x_76:
[----:B-1----:R-:W-:-:S04]  /*97a0*/  MOV R2, UR4 ;  /* 0x0000000400027c02 */ /* 0x002fc80008000f00 */
[----:B------:R1:W2:Y:S03]  /*97b0*/  SYNCS.PHASECHK.TRANS64.TRYWAIT P0, [R2+URZ+0x8], R3 ;  /* 0x00000803020075a7 */ /* 0x0002a600080011ff */
[----:B--2---:R-:W-:Y:S05]  /*97c0*/  @!P0 NANOSLEEP.SYNCS 0x989680 ;  /* 0x009896800000895d */ /* 0x004fea0003900000 */
[----:B------:R-:W2:Y:S02]  /*97d0*/  @!P0 SYNCS.PHASECHK.TRANS64 P0, [R2+URZ+0x8], R3 ;  /* 0x00000803020085a7 */ /* 0x000ea400080010ff */
[----:B--2---:R-:W-:Y:S05]  /*97e0*/  @!P0 BRA `(.L_x_76) ;  /* 0xfffffffc00ec8947 */ /* 0x004fea000383ffff */
[----:B------:R-:W-:Y:S05]  /*97f0*/  BRA `(.L_x_75) ;  /* 0xffffffa000487947 */ /* 0x000fea000383ffff */
.L_x_77:
[----:B-1----:R1:W2:Y:S02]  /*9800*/  SYNCS.PHASECHK.TRANS64.TRYWAIT P0, [R0+URZ+0x120], R5 ;  /* 0x00012005000075a7 */ /* 0x0022a400080011ff */
[----:B--2---:R-:W-:Y:S05]  /*9810*/  @!P0 NANOSLEEP.SYNCS 0x989680 ;  /* 0x009896800000895d */ /* 0x004fea0003900000 */
[----:B------:R-:W2:Y:S02]  /*9820*/  @!P0 SYNCS.PHASECHK.TRANS64 P0, [R0+URZ+0x120], R5 ;  /* 0x00012005000085a7 */ /* 0x000ea400080010ff */
[----:B--2---:R-:W-:Y:S05]  /*9830*/  @!P0 BRA `(.L_x_77) ;  /* 0xfffffffc00f08947 */ /* 0x004fea000383ffff */
[----:B------:R-:W-:Y:S05]  /*9840*/  BRA `(.L_x_195) ;  /* 0xffffffa400307947 */ /* 0x000fea000383ffff */
.L_x_79:
[----:B------:R-:W-:-:S07]  /*9850*/  MOV R0, UR7 ;  /* 0x0000000700007c02 */ /* 0x000fce0008000f00 */
.L_x_196:
[----:B-1----:R1:W2:Y:S02]  /*9860*/  SYNCS.PHASECHK.TRANS64.TRYWAIT P0, [R0+URZ+0x160], R5 ;  /* 0x00016005000075a7 */ /* 0x0022a400080011ff */
[----:B--2---:R-:W-:Y:S05]  /*9870*/  @!P0 NANOSLEEP.SYNCS 0x989680 ;  /* 0x009896800000895d */ /* 0x004fea0003900000 */
[----:B------:R-:W2:Y:S02]  /*9880*/  @!P0 SYNCS.PHASECHK.TRANS64 P0, [R0+URZ+0x160], R5 ;  /* 0x00016005000085a7 */ /* 0x000ea400080010ff */
[----:B--2---:R-:W-:Y:S05]  /*9890*/  @!P0 BRA `(.L_x_196) ;  /* 0xfffffffc00f08947 */ /* 0x004fea000383ffff */
[----:B------:R-:W-:Y:S05]  /*98a0*/  BRA `(.L_x_197) ;  /* 0xffffffa4007c7947 */ /* 0x000fea000383ffff */
.L_x_82:
[----:B------:R-:W-:Y:S07]  /*98b0*/  MOV R0, UR6 ;  /* 0x0000000600007c02 */ /* 0x000fee0008000f00 */
.L_x_198:
[----:B-1----:R1:W2:Y:S02]  /*98c0*/  SYNCS.PHASECHK.TRANS64.TRYWAIT P0, [R0+URZ], R5 ;  /* 0x00000005000075a7 */ /* 0x0022a400080011ff */
[----:B--2---:R-:W-:Y:S05]  /*98d0*/  @!P0 NANOSLEEP.SYNCS 0x989680 ;  /* 0x009896800000895d */ /* 0x004fea0003900000 */
[----:B------:R-:W2:Y:S02]  /*98e0*/  @!P0 SYNCS.PHASECHK.TRANS64 P0, [R0+URZ], R5 ;  /* 0x00000005000085a7 */ /* 0x000ea400080010ff */
[----:B--2---:R-:W-:Y:S05]  /*98f0*/  @!P0 BRA `(.L_x_198) ;  /* 0xfffffffc00f08947 */ /* 0x004fea000383ffff */
[----:B------:R-:W-:Y:S05]  /*9900*/  BRA `(.L_x_81) ;  /* 0xffffffa400907947 */ /* 0x000fea000383ffff */
.L_x_86:
[----:B-1----:R-:W-:-:S07]  /*9910*/  MOV R0, UR7 ;  /* 0x0000000700007c02 */ /* 0x002fce0008000f00 */
.L_x_199:
[----:B-1----:R1:W2:Y:S02]  /*9920*/  SYNCS.PHASECHK.TRANS64.TRYWAIT P0, [R0+URZ], R3 ;  /* 0x00000003000075a7 */ /* 0x0022a400080011ff */
[----:B--2---:R-:W-:Y:S05]  /*9930*/  @!P0 NANOSLEEP.SYNCS 0x989680 ;  /* 0x009896800000895d */ /* 0x004fea0003900000 */
[----:B------:R-:W2:Y:S02]  /*9940*/  @!P0 SYNCS.PHASECHK.TRANS64 P0, [R0+URZ], R3 ;  /* 0x00000003000085a7 */ /* 0x000ea400080010ff */
[----:B--2---:R-:W-:Y:S05]  /*9950*/  @!P0 BRA `(.L_x_199) ;  /* 0xfffffffc00f08947 */ /* 0x004fea000383ffff */
[----:B------:R-:W-:Y:S05]  /*9960*/  BRA `(.L_x_200) ;  /* 0xffffffa800847947 */ /* 0x000fea000383ffff */
.L_x_87:
[----:B------:R-:W-:-:S07]  /*9970*/  MOV R0, UR7 ;  /* 0x0000000700007c02 */ /* 0x000fce0008000f00 */
.L_x_201:
[----:B-1----:R1:W2:Y:S02]  /*9980*/  SYNCS.PHASECHK.TRANS64.TRYWAIT P0, [R0+URZ], R3 ;  /* 0x00000003000075a7 */ /* 0x0022a400080011ff */
[----:B--2---:R-:W-:Y:S05]  /*9990*/  @!P0 NANOSLEEP.SYNCS 0x989680 ;  /* 0x009896800000895d */ /* 0x004fea0003900000 */
[----:B------:R-:W2:Y:S02]  /*99a0*/  @!P0 SYNCS.PHASECHK.TRANS64 P0, [R0+URZ], R3 ;  /* 0x00000003000085a7 */ /* 0x000ea400080010ff */
[----:B--2---:R-:W-:Y:S05]  /*99b0*/  @!P0 BRA `(.L_x_201) ;  /* 0xfffffffc00f08947 */ /* 0x004fea000383ffff */
[----:B------:R-:W-:Y:S05]  /*99c0*/  BRA `(.L_x_202) ;  /* 0xffffffa800907947 */ /* 0x000fea000383ffff */
.L_x_88:
[----:B------:R-:W-:-:S07]  /*99d0*/  MOV R0, UR7 ;  /* 0x0000000700007c02 */ /* 0x000fce0008000f00 */
.L_x_203:
[----:B-1----:R1:W2:Y:S02]  /*99e0*/  SYNCS.PHASECHK.TRANS64.TRYWAIT P0, [R0+URZ], R3 ;  /* 0x00000003000075a7 */ /* 0x0022a400080011ff */
[----:B--2---:R-:W-:Y:S05]  /*99f0*/  @!P0 NANOSLEEP.SYNCS 0x989680 ;  /* 0x009896800000895d */ /* 0x004fea0003900000 */
[----:B------:R-:W2:Y:S02]  /*9a00*/  @!P0 SYNCS.PHASECHK.TRANS64 P0, [R0+URZ], R3 ;  /* 0x00000003000085a7 */ /* 0x000ea400080010ff */
[----:B--2---:R-:W-:Y:S05]  /*9a10*/  @!P0 BRA `(.L_x_203) ;  /* 0xfffffffc00f08947 */ /* 0x004fea000383ffff */
[----:B------:R-:W-:Y:S05]  /*9a20*/  BRA `(.L_x_204) ;  /* 0xffffffa8009c7947 */ /* 0x000fea000383ffff */
.L_x_91:
[----:B------:R-:W-:-:S07]  /*9a30*/  MOV R0, UR5 ;  /* 0x0000000500007c02 */ /* 0x000fce0008000f00 */
.L_x_205:
[----:B-1----:R1:W2:Y:S02]  /*9a40*/  SYNCS.PHASECHK.TRANS64.TRYWAIT P1, [R0+URZ+0x1a0], R3 ;  /* 0x0001a003000075a7 */ /* 0x0022a400080211ff */
[----:B--2---:R-:W-:Y:S05]  /*9a50*/  @!P1 NANOSLEEP.SYNCS 0x989680 ;  /* 0x009896800000995d */ /* 0x004fea0003900000 */
[----:B------:R-:W2:Y:S02]  /*9a60*/  @!P1 SYNCS.PHASECHK.TRANS64 P1, [R0+URZ+0x1a0], R3 ;  /* 0x0001a003000095a7 */ /* 0x000ea400080210ff */
[----:B--2---:R-:W-:Y:S05]  /*9a70*/  @!P1 BRA `(.L_x_205) ;  /* 0xfffffffc00f09947 */ /* 0x004fea000383ffff */
[----:B------:R-:W-:Y:S05]  /*9a80*/  BRA `(.L_x_206) ;  /* 0xffffffa800e87947 */ /* 0x000fea000383ffff */
.L_x_96:
[----:B--2---:R2:W3:Y:S02]  /*9a90*/  SYNCS.PHASECHK.TRANS64.TRYWAIT P0, [R0+URZ+0x120], R3 ;  /* 0x00012003000075a7 */ /* 0x0044e400080011ff */
[----:B---3--:R-:W-:Y:S05]  /*9aa0*/  @!P0 NANOSLEEP.SYNCS 0x989680 ;  /* 0x009896800000895d */ /* 0x008fea0003900000 */
[----:B------:R-:W3:Y:S02]  /*9ab0*/  @!P0 SYNCS.PHASECHK.TRANS64 P0, [R0+URZ+0x120], R3 ;  /* 0x00012003000085a7 */ /* 0x000ee400080010ff */
[----:B---3--:R-:W-:Y:S05]  /*9ac0*/  @!P0 BRA `(.L_x_96) ;  /* 0xfffffffc00f08947 */ /* 0x008fea000383ffff */
[----:B------:R-:W-:Y:S05]  /*9ad0*/  BRA `(.L_x_207) ;  /* 0xffffffac00e87947 */ /* 0x000fea000383ffff */
.L_x_99:
[----:B------:R-:W-:Y:S07]  /*9ae0*/  MOV R0, UR5 ;  /* 0x0000000500007c02 */ /* 0x000fee0008000f00 */
.L_x_208:
[----:B--2---:R2:W3:Y:S02]  /*9af0*/  SYNCS.PHASECHK.TRANS64.TRYWAIT P0, [R0+URZ+0x118], R3 ;  /* 0x00011803000075a7 */ /* 0x0044e400080011ff */
[----:B---3--:R-:W-:Y:S05]  /*9b00*/  @!P0 NANOSLEEP.SYNCS 0x989680 ;  /* 0x009896800000895d */ /* 0x008fea0003900000 */
[----:B------:R-:W3:Y:S02]  /*9b10*/  @!P0 SYNCS.PHASECHK.TRANS64 P0, [R0+URZ+0x118], R3 ;  /* 0x00011803000085a7 */ /* 0x000ee400080010ff */
[----:B---3--:R-:W-:Y:S05]  /*9b20*/  @!P0 BRA `(.L_x_208) ;  /* 0xfffffffc00f08947 */ /* 0x008fea000383ffff */
[----:B------:R-:W-:Y:S05]  /*9b30*/  BRA `(.L_x_98) ;  /* 0xffffffb000c87947 */ /* 0x000fea000383ffff */
.L_x_102:
[----:B------:R-:W-:Y:S07]  /*9b40*/  MOV R3, UR5 ;  /* 0x0000000500037c02 */ /* 0x000fee0008000f00 */
.L_x_209:
[----:B-1----:R1:W2:Y:S02]  /*9b50*/  SYNCS.PHASECHK.TRANS64.TRYWAIT P0, [R3+URZ+0xf0], R12 ;  /* 0x0000f00c030075a7 */ /* 0x0022a400080011ff */
[----:B--2---:R-:W-:Y:S05]  /*9b60*/  @!P0 NANOSLEEP.SYNCS 0x989680 ;  /* 0x009896800000895d */ /* 0x004fea0003900000 */
[----:B------:R-:W2:Y:S02]  /*9b70*/  @!P0 SYNCS.PHASECHK.TRANS64 P0, [R3+URZ+0xf0], R12 ;  /* 0x0000f00c030085a7 */ /* 0x000ea400080010ff */
[----:B--2---:R-:W-:Y:S05]  /*9b80*/  @!P0 BRA `(.L_x_209) ;  /* 0xfffffffc00f08947 */ /* 0x004fea000383ffff */
[----:B------:R-:W-:Y:S05]  /*9b90*/  BRA `(.L_x_210) ;  /* 0xffffffb400447947 */ /* 0x000fea000383ffff */
.L_x_103:
[----:B-1----:R-:W-:Y:S07]  /*9ba0*/  MOV R3, UR5 ;  /* 0x0000000500037c02 */ /* 0x002fee0008000f00 */
.L_x_211:
[----:B-1----:R1:W2:Y:S02]  /*9bb0*/  SYNCS.PHASECHK.TRANS64.TRYWAIT P0, [R3+URZ+0xf8], R12 ;  /* 0x0000f80c030075a7 */ /* 0x0022a400080011ff */
[----:B--2---:R-:W-:Y:S05]  /*9bc0*/  @!P0 NANOSLEEP.SYNCS 0x989680 ;  /* 0x009896800000895d */ /* 0x004fea0003900000 */
[----:B------:R-:W2:Y:S02]  /*9bd0*/  @!P0 SYNCS.PHASECHK.TRANS64 P0, [R3+URZ+0xf8], R12 ;  /* 0x0000f80c030085a7 */ /* 0x000ea400080010ff */
[----:B--2---:R-:W-:Y:S05]  /*9be0*/  @!P0 BRA `(.L_x_211) ;  /* 0xfffffffc00f08947 */ /* 0x004fea000383ffff */
[----:B------:R-:W-:Y:S05]  /*9bf0*/  BRA `(.L_x_212) ;  /* 0xffffffb400a07947 */ /* 0x000fea000383ffff */
.L_x_104:
[----:B-1----:R-:W-:Y:S07]  /*9c00*/  MOV R3, UR5 ;  /* 0x0000000500037c02 */ /* 0x002fee0008000f00 */
.L_x_213:
[----:B-1----:R1:W2:Y:S02]  /*9c10*/  SYNCS.PHASECHK.TRANS64.TRYWAIT P0, [R3+URZ+0x100], R12 ;  /* 0x0001000c030075a7 */ /* 0x0022a400080011ff */
[----:B--2---:R-:W-:Y:S05]  /*9c20*/  @!P0 NANOSLEEP.SYNCS 0x989680 ;  /* 0x009896800000895d */ /* 0x004fea0003900000 */
[----:B------:R-:W2:Y:S02]  /*9c30*/  @!P0 SYNCS.PHASECHK.TRANS64 P0, [R3+URZ+0x100], R12 ;  /* 0x0001000c030085a7 */ /* 0x000ea400080010ff */
[----:B--2---:R-:W-:Y:S05]  /*9c40*/  @!P0 BRA `(.L_x_213) ;  /* 0xfffffffc00f08947 */ /* 0x004fea000383ffff */
[----:B------:R-:W-:Y:S05]  /*9c50*/  BRA `(.L_x_214) ;  /* 0xffffffb400fc7947 */ /* 0x000fea000383ffff */
.L_x_105:
[----:B------:R-:W-:Y:S07]  /*9c60*/  MOV R3, UR5 ;  /* 0x0000000500037c02 */ /* 0x000fee0008000f00 */
.L_x_215:
[----:B-1----:R1:W2:Y:S02]  /*9c70*/  SYNCS.PHASECHK.TRANS64.TRYWAIT P0, [R3+URZ+0x108], R12 ;  /* 0x0001080c030075a7 */ /* 0x0022a400080011ff */
[----:B--2---:R-:W-:Y:S05]  /*9c80*/  @!P0 NANOSLEEP.SYNCS 0x989680 ;  /* 0x009896800000895d */ /* 0x004fea0003900000 */
[----:B------:R-:W2:Y:S02]  /*9c90*/  @!P0 SYNCS.PHASECHK.TRANS64 P0, [R3+URZ+0x108], R12 ;  /* 0x0001080c030085a7 */ /* 0x000ea400080010ff */
[----:B--2---:R-:W-:Y:S05]  /*9ca0*/  @!P0 BRA `(.L_x_215) ;  /* 0xfffffffc00f08947 */ /* 0x004fea000383ffff */
[----:B------:R-:W-:Y:S05]  /*9cb0*/  BRA `(.L_x_216) ;  /* 0xffffffb8009c7947 */ /* 0x000fea000383ffff */
.L_x_107:
[----:B------:R-:W-:-:S07]  /*9cc0*/  MOV R0, UR5 ;  /* 0x0000000500007c02 */ /* 0x000fce0008000f00 */
.L_x_217:
[----:B-1----:R1:W3:Y:S02]  /*9cd0*/  SYNCS.PHASECHK.TRANS64.TRYWAIT P0, [R0+URZ+0xf0], R3 ;  /* 0x0000f003000075a7 */ /* 0x0022e400080011ff */
[----:B---3--:R-:W-:Y:S05]  /*9ce0*/  @!P0 NANOSLEEP.SYNCS 0x989680 ;  /* 0x009896800000895d */ /* 0x008fea0003900000 */
[----:B------:R-:W3:Y:S02]  /*9cf0*/  @!P0 SYNCS.PHASECHK.TRANS64 P0, [R0+URZ+0xf0], R3 ;  /* 0x0000f003000085a7 */ /* 0x000ee400080010ff */
[----:B---3--:R-:W-:Y:S05]  /*9d00*/  @!P0 BRA `(.L_x_217) ;  /* 0xfffffffc00f08947 */ /* 0x008fea000383ffff */
[----:B------:R-:W-:Y:S05]  /*9d10*/  BRA `(.L_x_218) ;  /* 0xffffffbc00247947 */ /* 0x000fea000383ffff */
.L_x_108:
[----:B-1----:R-:W-:-:S07]  /*9d20*/  MOV R0, UR5 ;  /* 0x0000000500007c02 */ /* 0x002fce0008000f00 */
.L_x_219:
[----:B-1----:R1:W3:Y:S02]  /*9d30*/  SYNCS.PHASECHK.TRANS64.TRYWAIT P0, [R0+URZ+0xf8], R3 ;  /* 0x0000f803000075a7 */ /* 0x0022e400080011ff */
[----:B---3--:R-:W-:Y:S05]  /*9d40*/  @!P0 NANOSLEEP.SYNCS 0x989680 ;  /* 0x009896800000895d */ /* 0x008fea0003900000 */
[----:B------:R-:W3:Y:S02]  /*9d50*/  @!P0 SYNCS.PHASECHK.TRANS64 P0, [R0+URZ+0xf8], R3 ;  /* 0x0000f803000085a7 */ /* 0x000ee400080010ff */
[----:B---3--:R-:W-:Y:S05]  /*9d60*/  @!P0 BRA `(.L_x_219) ;  /* 0xfffffffc00f08947 */ /* 0x008fea000383ffff */
[----:B------:R-:W-:Y:S05]  /*9d70*/  BRA `(.L_x_220) ;  /* 0xffffffbc00147947 */ /* 0x000fea000383ffff */
.L_x_109:
[----:B-1----:R-:W-:-:S07]  /*9d80*/  MOV R0, UR5 ;  /* 0x0000000500007c02 */ /* 0x002fce0008000f00 */
.L_x_221:
[----:B-1----:R1:W3:Y:S02]  /*9d90*/  SYNCS.PHASECHK.TRANS64.TRYWAIT P0, [R0+URZ+0x100], R3 ;  /* 0x00010003000075a7 */ /* 0x0022e400080011ff */
[----:B---3--:R-:W-:Y:S05]  /*9da0*/  @!P0 NANOSLEEP.SYNCS 0x989680 ;  /* 0x009896800000895d */ /* 0x008fea0003900000 */
[----:B------:R-:W3:Y:S02]  /*9db0*/  @!P0 SYNCS.PHASECHK.TRANS64 P0, [R0+URZ+0x100], R3 ;  /* 0x00010003000085a7 */ /* 0x000ee400080010ff */
[----:B---3--:R-:W-:Y:S05]  /*9dc0*/  @!P0 BRA `(.L_x_221) ;  /* 0xfffffffc00f08947 */ /* 0x008fea000383ffff */
[----:B------:R-:W-:Y:S05]  /*9dd0*/  BRA `(.L_x_222) ;  /* 0xffffffbc00047947 */ /* 0x000fea000383ffff */
.L_x_111:
[----:B--2---:R2:W3:Y:S02]  /*9de0*/  SYNCS.PHASECHK.TRANS64.TRYWAIT P0, [R0+URZ+0x120], R3 ;  /* 0x00012003000075a7 */ /* 0x0044e400080011ff */
[----:B---3--:R-:W-:Y:S05]  /*9df0*/  @!P0 NANOSLEEP.SYNCS 0x989680 ;  /* 0x009896800000895d */ /* 0x008fea0003900000 */
[----:B------:R-:W3:Y:S02]  /*9e00*/  @!P0 SYNCS.PHASECHK.TRANS64 P0, [R0+URZ+0x120], R3 ;  /* 0x00012003000085a7 */ /* 0x000ee400080010ff */
[----:B---3--:R-:W-:Y:S05]  /*9e10*/  @!P0 BRA `(.L_x_111) ;  /* 0xfffffffc00f08947 */ /* 0x008fea000383ffff */
[----:B------:R-:W-:Y:S05]  /*9e20*/  BRA `(.L_x_223) ;  /* 0xffffffbc00d47947 */ /* 0x000fea000383ffff */
.L_x_122:
[----:B-1----:R-:W-:Y:S04]  /*9e30*/  MOV R0, UR48 ;  /* 0x0000003000007c02 */ /* 0x002fe80008000f00 */
[----:B------:R1:W3:Y:S03]  /*9e40*/  SYNCS.PHASECHK.TRANS64.TRYWAIT P1, [R0+URZ+0xd0], R5 ;  /* 0x0000d005000075a7 */ /* 0x0002e600080211ff */
[----:B---3--:R-:W-:Y:S05]  /*9e50*/  @!P1 NANOSLEEP.SYNCS 0x989680 ;  /* 0x009896800000995d */ /* 0x008fea0003900000 */
[----:B------:R-:W3:Y:S02]  /*9e60*/  @!P1 SYNCS.PHASECHK.TRANS64 P1, [R0+URZ+0xd0], R5 ;  /* 0x0000d005000095a7 */ /* 0x000ee400080210ff */
[----:B---3--:R-:W-:Y:S05]  /*9e70*/  @!P1 BRA `(.L_x_122) ;  /* 0xfffffffc00ec9947 */ /* 0x008fea000383ffff */
[----:B------:R-:W-:Y:S05]  /*9e80*/  BRA `(.L_x_121) ;  /* 0xffffffc800dc7947 */ /* 0x000fea000383ffff */
.L_x_124:
[----:B-1----:R1:W4:Y:S02]  /*9e90*/  SYNCS.PHASECHK.TRANS64.TRYWAIT P0, [R74+URZ+0x140], R3 ;  /* 0x000140034a0075a7 */ /* 0x00232400080011ff */
[----:B----4-:R-:W-:Y:S05]  /*9ea0*/  @!P0 NANOSLEEP.SYNCS 0x989680 ;  /* 0x009896800000895d */ /* 0x010fea0003900000 */
[----:B------:R-:W4:Y:S02]  /*9eb0*/  @!P0 SYNCS.PHASECHK.TRANS64 P0, [R74+URZ+0x140], R3 ;  /* 0x000140034a0085a7 */ /* 0x000f2400080010ff */
[----:B----4-:R-:W-:Y:S05]  /*9ec0*/  @!P0 BRA `(.L_x_124) ;  /* 0xfffffffc00f08947 */ /* 0x010fea000383ffff */
[----:B------:R-:W-:Y:S05]  /*9ed0*/  BRA `(.L_x_123) ;  /* 0xffffffc800fc7947 */ /* 0x000fea000383ffff */
.L_x_133:
[----:B--2---:R2:W3:Y:S02]  /*9ee0*/  SYNCS.PHASECHK.TRANS64.TRYWAIT P0, [R3+URZ+0xd0], R0 ;  /* 0x0000d000030075a7 */ /* 0x0044e400080011ff */
[----:B---3--:R-:W-:Y:S05]  /*9ef0*/  @!P0 NANOSLEEP.SYNCS 0x989680 ;  /* 0x009896800000895d */ /* 0x008fea0003900000 */
[----:B------:R-:W3:Y:S02]  /*9f00*/  @!P0 SYNCS.PHASECHK.TRANS64 P0, [R3+URZ+0xd0], R0 ;  /* 0x0000d000030085a7 */ /* 0x000ee400080010ff */
[----:B---3--:R-:W-:Y:S05]  /*9f10*/  @!P0 BRA `(.L_x_133) ;  /* 0xfffffffc00f08947 */ /* 0x008fea000383ffff */
[----:B------:R-:W-:Y:S05]  /*9f20*/  BRA `(.L_x_132) ;  /* 0xffffffd400087947 */ /* 0x000fea000383ffff */
.L_x_141:
[----:B--2---:R2:W3:Y:S02]  /*9f30*/  SYNCS.PHASECHK.TRANS64.TRYWAIT P0, [R83+URZ+0xd0], R4 ;  /* 0x0000d004530075a7 */ /* 0x0044e400080011ff */
[----:B---3--:R-:W-:Y:S05]  /*9f40*/  @!P0 NANOSLEEP.SYNCS 0x989680 ;  /* 0x009896800000895d */ /* 0x008fea0003900000 */
[----:B------:R-:W3:Y:S02]  /*9f50*/  @!P0 SYNCS.PHASECHK.TRANS64 P0, [R83+URZ+0xd0], R4 ;  /* 0x0000d004530085a7 */ /* 0x000ee400080010ff */
[----:B---3--:R-:W-:Y:S05]  /*9f60*/  @!P0 BRA `(.L_x_141) ;  /* 0xfffffffc00f08947 */ /* 0x008fea000383ffff */
[----:B------:R-:W-:Y:S05]  /*9f70*/  BRA `(.L_x_140) ;  /* 0xffffffdc00247947 */ /* 0x000fea000383ffff */
.L_x_149:
[----:B--2---:R2:W3:Y:S02]  /*9f80*/  SYNCS.PHASECHK.TRANS64.TRYWAIT P0, [R88+URZ+0xd0], R3 ;  /* 0x0000d003580075a7 */ /* 0x0044e400080011ff */
[----:B---3--:R-:W-:Y:S05]  /*9f90*/  @!P0 NANOSLEEP.SYNCS 0x989680 ;  /* 0x009896800000895d */ /* 0x008fea0003900000 */
[----:B------:R-:W3:Y:S02]  /*9fa0*/  @!P0 SYNCS.PHASECHK.TRANS64 P0, [R88+URZ+0xd0], R3 ;  /* 0x0000d003580085a7 */ /* 0x000ee400080010ff */
[----:B---3--:R-:W-:Y:S05]  /*9fb0*/  @!P0 BRA `(.L_x_149) ;  /* 0xfffffffc00f08947 */ /* 0x008fea000383ffff */
[----:B------:R-:W-:Y:S05]  /*9fc0*/  BRA `(.L_x_148) ;  /* 0xffffffe400407947 */ /* 0x000fea000383ffff */
        .weak           $__internal_0_$__cuda_sm10x_tcgen05_guardrail_trap_col_being_dealloced_not_returned_by_alloc
        .type           $__internal_0_$__cuda_sm10x_tcgen05_guardrail_trap_col_being_dealloced_not_returned_by_alloc,@function
        .size           $__internal_0_$__cuda_sm10x_tcgen05_guardrail_trap_col_being_dealloced_not_returned_by_alloc,($__internal_1_$__cuda_sm10x_tcgen05_guardrail_trap_phase_invalid_during_alloc - $__internal_0_$__cuda_sm10x_tcgen05_guardrail_trap_col_being_dealloced_not_returned_by_alloc)
$__internal_0_$__cuda_sm10x_tcgen05_guardrail_trap_col_being_dealloced_not_returned_by_alloc:
[----:B------:R-:W-:Y:S05]  /*9fd0*/  BPT.TRAP 0x1 ;  /* 0x000000040000795c */ /* 0x000fea0000300000 */
[----:B------:R-:W-:-:S04]  /*9fe0*/  HFMA2 R3, -RZ, RZ, 0, 0 ;  /* 0x00000000ff037431 */ /* 0x000fc800000001ff */
[----:B------:R-:W-:Y:S05]  /*9ff0*/  RET.REL.NODEC R2 `(_ZN7cutlass13device_kernelINS_4gemm6kernel13GemmUniversalIN4cute5tupleIJiiiiEEENS1_10collective13CollectiveMmaINS1_35MainloopSm100TmaUmmaWarpSpecializedILi13ELi2ELi4ENS5_IJNS4_1CILi2EEESB_NSA_ILi1EEEEEEEENS5_IJNSA_ILi128EEESF_NSA_ILi64EEEEEENS_6half_tENS5_IJSC_llEEESI_NS5_IJlSC_lEEENS4_8TiledMMAINS4_8MMA_AtomIJNS4_26SM100_MMA_F16BF16_2x1SM_SSISI_SI_fLi128ELi128ELNS4_4UMMA5MajorE1ELSP_0ELNSO_7ScaleInE0ELSQ_0EEEEEENS4_6LayoutINS5_IJSC_SC_SC_EEENS5_IJNSA_ILi0EEESV_SV_EEEEENS5_IJNS4_10UnderscoreESY_SY_EEEEENS4_28SM100_TMA_2SM_LOAD_MULTICASTENS4_14ComposedLayoutINS4_7SwizzleILi3ELi4ELi3EEENS4_18smem_ptr_flag_bitsILi16EEENST_INS5_IJSG_NSA_ILi8EEEEEENS5_IJSC_SG_EEEEEEEvNS4_8identityENS4_18SM100_TMA_2SM_LOADENS12_IS14_S16_NST_INS5_IJS17_SG_EEENS5_IJSG_SC_EEEEEEEvS1C_EENS_8epilogue10collective18CollectiveEpilogueINS1J_23Sm100TmaWarpSpecializedILi4ELi2ELi16ELb1ELb0EEEJNS5_IJSG_SF_SG_EEENS5_IJNST_ISG_SC_EENST_INS5_IJNSA_ILi16EEESB_EEES19_EEEEESI_SK_SI_SK_NS1J_6fusion15FusionCallbacksIS1N_NS1U_17LinearCombinationISI_fSI_fLNS_15FloatRoundStyleE2EEES1O_S1T_JEEENS4_5SM1004TMEM4LOAD26SM100_TMEM_LOAD_32dp32b16xENS4_13SM90_TMA_LOADENS12_INS13_ILi1ELi4ELi3EEES16_NST_INS5_IJS17_S1Q_EEENS5_IJS1Q_SC_EEEEEEENS4_39AutoVectorizingCopyWithAssumedAlignmentILi128EEENS4_14SM90_TMA_STOREES29_S2B_S2B_EEEvvEEEEvNT_6ParamsE) ;  /* 0xffffff6002007950 */ /* 0x000fea0003c3ffff */
        .weak           $__internal_1_$__cuda_sm10x_tcgen05_guardrail_trap_phase_invalid_during_alloc
        .type           $__internal_1_$__cuda_sm10x_tcgen05_guardrail_trap_phase_invalid_during_alloc,@function
        .size           $__internal_1_$__cuda_sm10x_tcgen05_guardrail_trap_phase_invalid_during_alloc,($__internal_2_$__cuda_sm10x_tcgen05_guardrail_trap_unallocated_columns_being_dealloced - $__internal_1_$__cuda_sm10x_tcgen05_guardrail_trap_phase_invalid_during_alloc)
$__internal_1_$__cuda_sm10x_tcgen05_guardrail_trap_phase_invalid_during_alloc:
[----:B------:R-:W-:Y:S05]  /*a000*/  BPT.TRAP 0x1 ;  /* 0x000000040000795c */ /* 0x000fea0000300000 */
[----:B------:R-:W-:-:S04]  /*a010*/  MOV R3, 0x0 ;  /* 0x0000000000037802 */ /* 0x000fc80000000f00 */
[----:B------:R-:W-:Y:S05]  /*a020*/  RET.REL.NODEC R2 `(_ZN7cutlass13device_kernelINS_4gemm6kernel13GemmUniversalIN4cute5tupleIJiiiiEEENS1_10collective13CollectiveMmaINS1_35MainloopSm100TmaUmmaWarpSpecializedILi13ELi2ELi4ENS5_IJNS4_1CILi2EEESB_NSA_ILi1EEEEEEEENS5_IJNSA_ILi128EEESF_NSA_ILi64EEEEEENS_6half_tENS5_IJSC_llEEESI_NS5_IJlSC_lEEENS4_8TiledMMAINS4_8MMA_AtomIJNS4_26SM100_MMA_F16BF16_2x1SM_SSISI_SI_fLi128ELi128ELNS4_4UMMA5MajorE1ELSP_0ELNSO_7ScaleInE0ELSQ_0EEEEEENS4_6LayoutINS5_IJSC_SC_SC_EEENS5_IJNSA_ILi0EEESV_SV_EEEEENS5_IJNS4_10UnderscoreESY_SY_EEEEENS4_28SM100_TMA_2SM_LOAD_MULTICASTENS4_14ComposedLayoutINS4_7SwizzleILi3ELi4ELi3EEENS4_18smem_ptr_flag_bitsILi16EEENST_INS5_IJSG_NSA_ILi8EEEEEENS5_IJSC_SG_EEEEEEEvNS4_8identityENS4_18SM100_TMA_2SM_LOADENS12_IS14_S16_NST_INS5_IJS17_SG_EEENS5_IJSG_SC_EEEEEEEvS1C_EENS_8epilogue10collective18CollectiveEpilogueINS1J_23Sm100TmaWarpSpecializedILi4ELi2ELi16ELb1ELb0EEEJNS5_IJSG_SF_SG_EEENS5_IJNST_ISG_SC_EENST_INS5_IJNSA_ILi16EEESB_EEES19_EEEEESI_SK_SI_SK_NS1J_6fusion15FusionCallbacksIS1N_NS1U_17LinearCombinationISI_fSI_fLNS_15FloatRoundStyleE2EEES1O_S1T_JEEENS4_5SM1004TMEM4LOAD26SM100_TMEM_LOAD_32dp32b16xENS4_13SM90_TMA_LOADENS12_INS13_ILi1ELi4ELi3EEES16_NST_INS5_IJS17_S1Q_EEENS5_IJS1Q_SC_EEEEEEENS4_39AutoVectorizingCopyWithAssumedAlignmentILi128EEENS4_14SM90_TMA_STOREES29_S2B_S2B_EEEvvEEEEvNT_6ParamsE) ;  /* 0xffffff5c02f47950 */ /* 0x000fea0003c3ffff */
        .weak           $__internal_2_$__cuda_sm10x_tcgen05_guardrail_trap_unallocated_columns_being_dealloced
        .type           $__internal_2_$__cuda_sm10x_tcgen05_guardrail_trap_unallocated_columns_being_dealloced,@function
        .size           $__internal_2_$__cuda_sm10x_tcgen05_guardrail_trap_unallocated_columns_being_dealloced,(.L_x_225 - $__internal_2_$__cuda_sm10x_tcgen05_guardrail_trap_unallocated_columns_being_dealloced)
$__internal_2_$__cuda_sm10x_tcgen05_guardrail_trap_unallocated_columns_being_dealloced:
[----:B------:R-:W-:Y:S05]  /*a030*/  BPT.TRAP 0x1 ;  /* 0x000000040000795c */ /* 0x000fea0000300000 */
[----:B------:R-:W-:-:S04]  /*a040*/  HFMA2 R3, -RZ, RZ, 0, 0 ;  /* 0x00000000ff037431 */ /* 0x000fc800000001ff */
[----:B------:R-:W-:Y:S05]  /*a050*/  RET.REL.NODEC R2 `(_ZN7cutlass13device_kernelINS_4gemm6kernel13GemmUniversalIN4cute5tupleIJiiiiEEENS1_10collective13CollectiveMmaINS1_35MainloopSm100TmaUmmaWarpSpecializedILi13ELi2ELi4ENS5_IJNS4_1CILi2EEESB_NSA_ILi1EEEEEEEENS5_IJNSA_ILi128EEESF_NSA_ILi64EEEEEENS_6half_tENS5_IJSC_llEEESI_NS5_IJlSC_lEEENS4_8TiledMMAINS4_8MMA_AtomIJNS4_26SM100_MMA_F16BF16_2x1SM_SSISI_SI_fLi128ELi128ELNS4_4UMMA5MajorE1ELSP_0ELNSO_7ScaleInE0ELSQ_0EEEEEENS4_6LayoutINS5_IJSC_SC_SC_EEENS5_IJNSA_ILi0EEESV_SV_EEEEENS5_IJNS4_10UnderscoreESY_SY_EEEEENS4_28SM100_TMA_2SM_LOAD_MULTICASTENS4_14ComposedLayoutINS4_7SwizzleILi3ELi4ELi3EEENS4_18smem_ptr_flag_bitsILi16EEENST_INS5_IJSG_NSA_ILi8EEEEEENS5_IJSC_SG_EEEEEEEvNS4_8identityENS4_18SM100_TMA_2SM_LOADENS12_IS14_S16_NST_INS5_IJS17_SG_EEENS5_IJSG_SC_EEEEEEEvS1C_EENS_8epilogue10collective18CollectiveEpilogueINS1J_23Sm100TmaWarpSpecializedILi4ELi2ELi16ELb1ELb0EEEJNS5_IJSG_SF_SG_EEENS5_IJNST_ISG_SC_EENST_INS5_IJNSA_ILi16EEESB_EEES19_EEEEESI_SK_SI_SK_NS1J_6fusion15FusionCallbacksIS1N_NS1U_17LinearCombinationISI_fSI_fLNS_15FloatRoundStyleE2EEES1O_S1T_JEEENS4_5SM1004TMEM4LOAD26SM100_TMEM_LOAD_32dp32b16xENS4_13SM90_TMA_LOADENS12_INS13_ILi1ELi4ELi3EEES16_NST_INS5_IJS17_S1Q_EEENS5_IJS1Q_SC_EEEEEEENS4_39AutoVectorizingCopyWithAssumedAlignmentILi128EEENS4_14SM90_TMA_STOREES29_S2B_S2B_EEEvvEEEEvNT_6ParamsE) ;  /* 0xffffff5c02e87950 */ /* 0x000fea0003c3ffff */
.L_x_224:
[----:B------:R-:W-:-:S00]  /*a060*/  BRA `(.L_x_224) ;  /* 0xfffffffc00fc7947 */ /* 0x000fc0000383ffff */
[----:B------:R-:W-:-:S00]  /*a070*/  NOP ;  /* 0x0000000000007918 */ /* 0x000fc00000000000 */
        /* <DEDUP_REMOVED lines=8> */
.L_x_225:


//--------------------- .nv.global.init           --------------------------
	.section	.nv.global.init,"aw",@progbits
.nv.global.init:
	.type		$str$27,@object
	.size		$str$27,($str$28 - $str$27)
$str$27:
        /*0000*/ 	.byte	0x28, 0x61, 0x64, 0x64, 0x72, 0x65, 0x73, 0x73, 0x20, 0x26, 0x20, 0x6d, 0x61, 0x73, 0x6b, 0x29
        /*0010*/ 	.byte	0x20, 0x3d, 0x3d, 0x20, 0x30, 0x00
	.type		$str$28,@object
	.size		$str$28,($str$26 - $str$28)
$str$28:
        /*0016*/ 	.byte	0x2f, 0x74, 0x6d, 0x70, 0x2f, 0x63, 0x75, 0x74, 0x6c, 0x61, 0x73, 0x73, 0x5f, 0x73, 0x77, 0x65
        /*0026*/ 	.byte	0x65, 0x70, 0x5f, 0x73, 0x72, 0x63, 0x2f, 0x69, 0x6e, 0x63, 0x6c, 0x75, 0x64, 0x65, 0x2f, 0x63
        /*0036*/ 	.byte	0x75, 0x74, 0x65, 0x2f, 0x70, 0x6f, 0x69, 0x6e, 0x74, 0x65, 0x72, 0x5f, 0x66, 0x6c, 0x61, 0x67
        /*0046*/ 	.byte	0x67, 0x65, 0x64, 0x2e, 0x68, 0x70, 0x70, 0x00
	.type		$str$26,@object
	.size		$str$26,($str$25 - $str$26)
$str$26:
        /*004e*/ 	.byte	0x2f, 0x74, 0x6d, 0x70, 0x2f, 0x63, 0x75, 0x74, 0x6c, 0x61, 0x73, 0x73, 0x5f, 0x73, 0x77, 0x65
        /*005e*/ 	.byte	0x65, 0x70, 0x5f, 0x73, 0x72, 0x63, 0x2f, 0x69, 0x6e, 0x63, 0x6c, 0x75, 0x64, 0x65, 0x2f, 0x63
        /*006e*/ 	.byte	0x75, 0x74, 0x65, 0x2f, 0x61, 0x74, 0x6f, 0x6d, 0x2f, 0x63, 0x6f, 0x70, 0x79, 0x5f, 0x74, 0x72
        /*007e*/ 	.byte	0x61, 0x69, 0x74, 0x73, 0x5f, 0x73, 0x6d, 0x31, 0x30, 0x30, 0x2e, 0x68, 0x70, 0x70, 0x00
	.type		$str$25,@object
	.size		$str$25,(__unnamed_1 - $str$25)
$str$25:
        /*008d*/ 	.byte	0x28, 0x28, 0x75, 0x69, 0x6e, 0x74, 0x33, 0x32, 0x5f, 0x74, 0x28, 0x74, 0x68, 0x72, 0x65, 0x61
        /*009d*/ 	.byte	0x64, 0x49, 0x64, 0x78, 0x2e, 0x78, 0x29, 0x20, 0x2f, 0x20, 0x33, 0x32, 0x29, 0x20, 0x25, 0x20
        /*00ad*/ 	.byte	0x34, 0x29, 0x20, 0x3d, 0x3d, 0x20, 0x28, 0x28, 0x28, 0x74, 0x6d, 0x65, 0x6d, 0x5f, 0x61, 0x64
        /*00bd*/ 	.byte	0x64, 0x72, 0x20, 0x3e, 0x3e, 0x20, 0x31, 0x36, 0x29, 0x20, 0x2f, 0x20, 0x33, 0x32, 0x29, 0x20
        /*00cd*/ 	.byte	0x25, 0x20, 0x34, 0x29, 0x00
	.type		__unnamed_1,@object
	.size		__unnamed_1,(__unnamed_2 - __unnamed_1)
__unnamed_1:
        /*00d2*/ 	.byte	0x61, 0x75, 0x74, 0x6f, 0x20, 0x63, 0x75, 0x74, 0x65, 0x3a, 0x3a, 0x61, 0x73, 0x5f, 0x70, 0x6f
        /* <DEDUP_REMOVED lines=24> */
        /*0262*/ 	.byte	0x34, 0x38, 0x3e, 0x3e, 0x3e, 0x3e, 0x5d, 0x00
	.type		__unnamed_2,@object
	.size		__unnamed_2,(.L_2 - __unnamed_2)
__unnamed_2:
        /* <DEDUP_REMOVED lines=40> */
        /*04ea*/ 	.byte	0x3a, 0x3a, 0x43, 0x3c, 0x30, 0x3e, 0x3e, 0x3e, 0x3e, 0x5d, 0x00
.L_2:


//--------------------- .nv.shared._ZN7cutlass13device_kernelINS_4gemm6kernel13GemmUniversalIN4cute5tupleIJiiiiEEENS1_10collective13CollectiveMmaINS1_35MainloopSm100TmaUmmaWarpSpecializedILi13ELi2ELi4ENS5_IJNS4_1CILi2EEESB_NSA_ILi1EEEEEEEENS5_IJNSA_ILi128EEESF_NSA_ILi64EEEEEENS_6half_tENS5_IJSC_llEEESI_NS5_IJlSC_lEEENS4_8TiledMMAINS4_8MMA_AtomIJNS4_26SM100_MMA_F16BF16_2x1SM_SSISI_SI_fLi128ELi128ELNS4_4UMMA5MajorE1ELSP_0ELNSO_7ScaleInE0ELSQ_0EEEEEENS4_6LayoutINS5_IJSC_SC_SC_EEENS5_IJNSA_ILi0EEESV_SV_EEEEENS5_IJNS4_10UnderscoreESY_SY_EEEEENS4_28SM100_TMA_2SM_LOAD_MULTICASTENS4_14ComposedLayoutINS4_7SwizzleILi3ELi4ELi3EEENS4_18smem_ptr_flag_bitsILi16EEENST_INS5_IJSG_NSA_ILi8EEEEEENS5_IJSC_SG_EEEEEEEvNS4_8identityENS4_18SM100_TMA_2SM_LOADENS12_IS14_S16_NST_INS5_IJS17_SG_EEENS5_IJSG_SC_EEEEEEEvS1C_EENS_8epilogue10collective18CollectiveEpilogueINS1J_23Sm100TmaWarpSpecializedILi4ELi2ELi16ELb1ELb0EEEJNS5_IJSG_SF_SG_EEENS5_IJNST_ISG_SC_EENST_INS5_IJNSA_ILi16EEESB_EEES19_EEEEESI_SK_SI_SK_NS1J_6fusion15FusionCallbacksIS1N_NS1U_17LinearCombinationISI_fSI_fLNS_15FloatRoundStyleE2EEES1O_S1T_JEEENS4_5SM1004TMEM4LOAD26SM100_TMEM_LOAD_32dp32b16xENS4_13SM90_TMA_LOADENS12_INS13_ILi1ELi4ELi3EEES16_NST_INS5_IJS17_S1Q_EEENS5_IJS1Q_SC_EEEEEEENS4_39AutoVectorizingCopyWithAssumedAlignmentILi128EEENS4_14SM90_TMA_STOREES29_S2B_S2B_EEEvvEEEEvNT_6ParamsE --------------------------
	.section	.nv.shared._ZN7cutlass13device_kernelINS_4gemm6kernel13GemmUniversalIN4cute5tupleIJiiiiEEENS1_10collective13CollectiveMmaINS1_35MainloopSm100TmaUmmaWarpSpecializedILi13ELi2ELi4ENS5_IJNS4_1CILi2EEESB_NSA_ILi1EEEEEEEENS5_IJNSA_ILi128EEESF_NSA_ILi64EEEEEENS_6half_tENS5_IJSC_llEEESI_NS5_IJlSC_lEEENS4_8TiledMMAINS4_8MMA_AtomIJNS4_26SM100_MMA_F16BF16_2x1SM_SSISI_SI_fLi128ELi128ELNS4_4UMMA5MajorE1ELSP_0ELNSO_7ScaleInE0ELSQ_0EEEEEENS4_6LayoutINS5_IJSC_SC_SC_EEENS5_IJNSA_ILi0EEESV_SV_EEEEENS5_IJNS4_10UnderscoreESY_SY_EEEEENS4_28SM100_TMA_2SM_LOAD_MULTICASTENS4_14ComposedLayoutINS4_7SwizzleILi3ELi4ELi3EEENS4_18smem_ptr_flag_bitsILi16EEENST_INS5_IJSG_NSA_ILi8EEEEEENS5_IJSC_SG_EEEEEEEvNS4_8identityENS4_18SM100_TMA_2SM_LOADENS12_IS14_S16_NST_INS5_IJS17_SG_EEENS5_IJSG_SC_EEEEEEEvS1C_EENS_8epilogue10collective18CollectiveEpilogueINS1J_23Sm100TmaWarpSpecializedILi4ELi2ELi16ELb1ELb0EEEJNS5_IJSG_SF_SG_EEENS5_IJNST_ISG_SC_EENST_INS5_IJNSA_ILi16EEESB_EEES19_EEEEESI_SK_SI_SK_NS1J_6fusion15FusionCallbacksIS1N_NS1U_17LinearCombinationISI_fSI_fLNS_15FloatRoundStyleE2EEES1O_S1T_JEEENS4_5SM1004TMEM4LOAD26SM100_TMEM_LOAD_32dp32b16xENS4_13SM90_TMA_LOADENS12_INS13_ILi1ELi4ELi3EEES16_NST_INS5_IJS17_S1Q_EEENS5_IJS1Q_SC_EEEEEEENS4_39AutoVectorizingCopyWithAssumedAlignmentILi128EEENS4_14SM90_TMA_STOREES29_S2B_S2B_EEEvvEEEEvNT_6ParamsE,"aw",@nobits
	.sectionflags	@""
	.align	16
	.zero		1024


//--------------------- .nv.shared.reserved.0     --------------------------
	.section	.nv.shared.reserved.0,"aw",@nobits
	.weak		__nv_reservedSMEM_offset_0_alias
	.size		__nv_reservedSMEM_offset_0_alias, 0, 64
	.other		__nv_reservedSMEM_offset_0_alias,@"STO_CUDA_RESERVED_SHARED STV_DEFAULT"
__nv_reservedSMEM_offset_0_alias:
	.zero		0
.nv.shared.reserved.0:
	.zero		64
	.weak		__nv_reservedSMEM_tcgen05_partition
	.type		__nv_reservedSMEM_tcgen05_partition,@object
	.size		__nv_reservedSMEM_tcgen05_partition,(.L_0 - __nv_reservedSMEM_tcgen05_partition)
__nv_reservedSMEM_tcgen05_partition:
	.zero		32
.L_0:


//--------------------- .nv.global                --------------------------
	.section	.nv.global,"aw",@nobits
.nv.global:
	.type		_ZN40_INTERNAL_77295e6b_4_k_cu_b6cb8869_356184cute1_E,@object
	.size		_ZN40_INTERNAL_77295e6b_4_k_cu_b6cb8869_356184cute1_E,(_ZN40_INTERNAL_77295e6b_4_k_cu_b6cb8869_356184cuda3std3__45__cpo6cbeginE - _ZN40_INTERNAL_77295e6b_4_k_cu_b6cb8869_356184cute1_E)
_ZN40_INTERNAL_77295e6b_4_k_cu_b6cb8869_356184cute1_E:
	.zero		1
	.type		_ZN40_INTERNAL_77295e6b_4_k_cu_b6cb8869_356184cuda3std3__45__cpo6cbeginE,@object
	.size		_ZN40_INTERNAL_77295e6b_4_k_cu_b6cb8869_356184cuda3std3__45__cpo6cbeginE,(_ZN40_INTERNAL_77295e6b_4_k_cu_b6cb8869_356184cuda3std3__48in_placeE - _ZN40_INTERNAL_77295e6b_4_k_cu_b6cb8869_356184cuda3std3__45__cpo6cbeginE)
_ZN40_INTERNAL_77295e6b_4_k_cu_b6cb8869_356184cuda3std3__45__cpo6cbeginE:
	.zero		1
	.type		_ZN40_INTERNAL_77295e6b_4_k_cu_b6cb8869_356184cuda3std3__48in_placeE,@object
	.size		_ZN40_INTERNAL_77295e6b_4_k_cu_b6cb8869_356184cuda3std3__48in_placeE,(_ZN40_INTERNAL_77295e6b_4_k_cu_b6cb8869_356184cuda3std6ranges3__45__cpo9iter_moveE - _ZN40_INTERNAL_77295e6b_4_k_cu_b6cb8869_356184cuda3std3__48in_placeE)
_ZN40_INTERNAL_77295e6b_4_k_cu_b6cb8869_356184cuda3std3__48in_placeE:
	.zero		1
	.type		_ZN40_INTERNAL_77295e6b_4_k_cu_b6cb8869_356184cuda3std6ranges3__45__cpo9iter_moveE,@object
	.size		_ZN40_INTERNAL_77295e6b_4_k_cu_b6cb8869_356184cuda3std6ranges3__45__cpo9iter_moveE,(_ZN40_INTERNAL_77295e6b_4_k_cu_b6cb8869_356184cuda3std3__45__cpo5beginE - _ZN40_INTERNAL_77295e6b_4_k_cu_b6cb8869_356184cuda3std6ranges3__45__cpo9iter_moveE)
_ZN40_INTERNAL_77295e6b_4_k_cu_b6cb8869_356184cuda3std6ranges3__45__cpo9iter_moveE:
	.zero		1
	.type		_ZN40_INTERNAL_77295e6b_4_k_cu_b6cb8869_356184cuda3std3__45__cpo5beginE,@object
	.size		_ZN40_INTERNAL_77295e6b_4_k_cu_b6cb8869_356184cuda3std3__45__cpo5beginE,(_ZN40_INTERNAL_77295e6b_4_k_cu_b6cb8869_356184cuda3std3__442_GLOBAL__N__77295e6b_4_k_cu_b6cb8869_356186ignoreE - _ZN40_INTERNAL_77295e6b_4_k_cu_b6cb8869_356184cuda3std3__45__cpo5beginE)
_ZN40_INTERNAL_77295e6b_4_k_cu_b6cb8869_356184cuda3std3__45__cpo5beginE:
	.zero		1
	.type		_ZN40_INTERNAL_77295e6b_4_k_cu_b6cb8869_356184cuda3std3__442_GLOBAL__N__77295e6b_4_k_cu_b6cb8869_356186ignoreE,@object
	.size		_ZN40_INTERNAL_77295e6b_4_k_cu_b6cb8869_356184cuda3std3__442_GLOBAL__N__77295e6b_4_k_cu_b6cb8869_356186ignoreE,(_ZN40_INTERNAL_77295e6b_4_k_cu_b6cb8869_356184cute7productE - _ZN40_INTERNAL_77295e6b_4_k_cu_b6cb8869_356184cuda3std3__442_GLOBAL__N__77295e6b_4_k_cu_b6cb8869_356186ignoreE)
_ZN40_INTERNAL_77295e6b_4_k_cu_b6cb8869_356184cuda3std3__442_GLOBAL__N__77295e6b_4_k_cu_b6cb8869_356186ignoreE:
	.zero		1
	.type		_ZN40_INTERNAL_77295e6b_4_k_cu_b6cb8869_356184cute7productE,@object
	.size		_ZN40_INTERNAL_77295e6b_4_k_cu_b6cb8869_356184cute7productE,(_ZN40_INTERNAL_77295e6b_4_k_cu_b6cb8869_356184cuda3std3__45__cpo3endE - _ZN40_INTERNAL_77295e6b_4_k_cu_b6cb8869_356184cute7productE)
_ZN40_INTERNAL_77295e6b_4_k_cu_b6cb8869_356184cute7productE:
	.zero		1
	.type		_ZN40_INTERNAL_77295e6b_4_k_cu_b6cb8869_356184cuda3std3__45__cpo3endE,@object
	.size		_ZN40_INTERNAL_77295e6b_4_k_cu_b6cb8869_356184cuda3std3__45__cpo3endE,(_ZN40_INTERNAL_77295e6b_4_k_cu_b6cb8869_356184cuda3std3__419piecewise_constructE - _ZN40_INTERNAL_77295e6b_4_k_cu_b6cb8869_356184cuda3std3__45__cpo3endE)
_ZN40_INTERNAL_77295e6b_4_k_cu_b6cb8869_356184cuda3std3__45__cpo3endE:
	.zero		1
	.type		_ZN40_INTERNAL_77295e6b_4_k_cu_b6cb8869_356184cuda3std3__419piecewise_constructE,@object
	.size		_ZN40_INTERNAL_77295e6b_4_k_cu_b6cb8869_356184cuda3std3__419piecewise_constructE,(_ZN40_INTERNAL_77295e6b_4_k_cu_b6cb8869_356184cuda3std3__45__cpo4cendE - _ZN40_INTERNAL_77295e6b_4_k_cu_b6cb8869_356184cuda3std3__419piecewise_constructE)
_ZN40_INTERNAL_77295e6b_4_k_cu_b6cb8869_356184cuda3std3__419piecewise_constructE:
	.zero		1
	.type		_ZN40_INTERNAL_77295e6b_4_k_cu_b6cb8869_356184cuda3std3__45__cpo4cendE,@object
	.size		_ZN40_INTERNAL_77295e6b_4_k_cu_b6cb8869_356184cuda3std3__45__cpo4cendE,(_ZN40_INTERNAL_77295e6b_4_k_cu_b6cb8869_356184cuda3std6ranges3__45__cpo4swapE - _ZN40_INTERNAL_77295e6b_4_k_cu_b6cb8869_356184cuda3std3__45__cpo4cendE)
_ZN40_INTERNAL_77295e6b_4_k_cu_b6cb8869_356184cuda3std3__45__cpo4cendE:
	.zero		1
	.type		_ZN40_INTERNAL_77295e6b_4_k_cu_b6cb8869_356184cuda3std6ranges3__45__cpo4swapE,@object
	.size		_ZN40_INTERNAL_77295e6b_4_k_cu_b6cb8869_356184cuda3std6ranges3__45__cpo4swapE,(.L_10 - _ZN40_INTERNAL_77295e6b_4_k_cu_b6cb8869_356184cuda3std6ranges3__45__cpo4swapE)
_ZN40_INTERNAL_77295e6b_4_k_cu_b6cb8869_356184cuda3std6ranges3__45__cpo4swapE:
	.zero		1
.L_10:


//--------------------- .nv.constant0._ZN7cutlass13device_kernelINS_4gemm6kernel13GemmUniversalIN4cute5tupleIJiiiiEEENS1_10collective13CollectiveMmaINS1_35MainloopSm100TmaUmmaWarpSpecializedILi13ELi2ELi4ENS5_IJNS4_1CILi2EEESB_NSA_ILi1EEEEEEEENS5_IJNSA_ILi128EEESF_NSA_ILi64EEEEEENS_6half_tENS5_IJSC_llEEESI_NS5_IJlSC_lEEENS4_8TiledMMAINS4_8MMA_AtomIJNS4_26SM100_MMA_F16BF16_2x1SM_SSISI_SI_fLi128ELi128ELNS4_4UMMA5MajorE1ELSP_0ELNSO_7ScaleInE0ELSQ_0EEEEEENS4_6LayoutINS5_IJSC_SC_SC_EEENS5_IJNSA_ILi0EEESV_SV_EEEEENS5_IJNS4_10UnderscoreESY_SY_EEEEENS4_28SM100_TMA_2SM_LOAD_MULTICASTENS4_14ComposedLayoutINS4_7SwizzleILi3ELi4ELi3EEENS4_18smem_ptr_flag_bitsILi16EEENST_INS5_IJSG_NSA_ILi8EEEEEENS5_IJSC_SG_EEEEEEEvNS4_8identityENS4_18SM100_TMA_2SM_LOADENS12_IS14_S16_NST_INS5_IJS17_SG_EEENS5_IJSG_SC_EEEEEEEvS1C_EENS_8epilogue10collective18CollectiveEpilogueINS1J_23Sm100TmaWarpSpecializedILi4ELi2ELi16ELb1ELb0EEEJNS5_IJSG_SF_SG_EEENS5_IJNST_ISG_SC_EENST_INS5_IJNSA_ILi16EEESB_EEES19_EEEEESI_SK_SI_SK_NS1J_6fusion15FusionCallbacksIS1N_NS1U_17LinearCombinationISI_fSI_fLNS_15FloatRoundStyleE2EEES1O_S1T_JEEENS4_5SM1004TMEM4LOAD26SM100_TMEM_LOAD_32dp32b16xENS4_13SM90_TMA_LOADENS12_INS13_ILi1ELi4ELi3EEES16_NST_INS5_IJS17_S1Q_EEENS5_IJS1Q_SC_EEEEEEENS4_39AutoVectorizingCopyWithAssumedAlignmentILi128EEENS4_14SM90_TMA_STOREES29_S2B_S2B_EEEvvEEEEvNT_6ParamsE --------------------------
	.section	.nv.constant0._ZN7cutlass13device_kernelINS_4gemm6kernel13GemmUniversalIN4cute5tupleIJiiiiEEENS1_10collective13CollectiveMmaINS1_35MainloopSm100TmaUmmaWarpSpecializedILi13ELi2ELi4ENS5_IJNS4_1CILi2EEESB_NSA_ILi1EEEEEEEENS5_IJNSA_ILi128EEESF_NSA_ILi64EEEEEENS_6half_tENS5_IJSC_llEEESI_NS5_IJlSC_lEEENS4_8TiledMMAINS4_8MMA_AtomIJNS4_26SM100_MMA_F16BF16_2x1SM_SSISI_SI_fLi128ELi128ELNS4_4UMMA5MajorE1ELSP_0ELNSO_7ScaleInE0ELSQ_0EEEEEENS4_6LayoutINS5_IJSC_SC_SC_EEENS5_IJNSA_ILi0EEESV_SV_EEEEENS5_IJNS4_10UnderscoreESY_SY_EEEEENS4_28SM100_TMA_2SM_LOAD_MULTICASTENS4_14ComposedLayoutINS4_7SwizzleILi3ELi4ELi3EEENS4_18smem_ptr_flag_bitsILi16EEENST_INS5_IJSG_NSA_ILi8EEEEEENS5_IJSC_SG_EEEEEEEvNS4_8identityENS4_18SM100_TMA_2SM_LOADENS12_IS14_S16_NST_INS5_IJS17_SG_EEENS5_IJSG_SC_EEEEEEEvS1C_EENS_8epilogue10collective18CollectiveEpilogueINS1J_23Sm100TmaWarpSpecializedILi4ELi2ELi16ELb1ELb0EEEJNS5_IJSG_SF_SG_EEENS5_IJNST_ISG_SC_EENST_INS5_IJNSA_ILi16EEESB_EEES19_EEEEESI_SK_SI_SK_NS1J_6fusion15FusionCallbacksIS1N_NS1U_17LinearCombinationISI_fSI_fLNS_15FloatRoundStyleE2EEES1O_S1T_JEEENS4_5SM1004TMEM4LOAD26SM100_TMEM_LOAD_32dp32b16xENS4_13SM90_TMA_LOADENS12_INS13_ILi1ELi4ELi3EEES16_NST_INS5_IJS17_S1Q_EEENS5_IJS1Q_SC_EEEEEEENS4_39AutoVectorizingCopyWithAssumedAlignmentILi128EEENS4_14SM90_TMA_STOREES29_S2B_S2B_EEEvvEEEEvNT_6ParamsE,"a",@progbits
	.sectionflags	@""
	.align	4
.nv.constant0._ZN7cutlass13device_kernelINS_4gemm6kernel13GemmUniversalIN4cute5tupleIJiiiiEEENS1_10collective13CollectiveMmaINS1_35MainloopSm100TmaUmmaWarpSpecializedILi13ELi2ELi4ENS5_IJNS4_1CILi2EEESB_NSA_ILi1EEEEEEEENS5_IJNSA_ILi128EEESF_NSA_ILi64EEEEEENS_6half_tENS5_IJSC_llEEESI_NS5_IJlSC_lEEENS4_8TiledMMAINS4_8MMA_AtomIJNS4_26SM100_MMA_F16BF16_2x1SM_SSISI_SI_fLi128ELi128ELNS4_4UMMA5MajorE1ELSP_0ELNSO_7ScaleInE0ELSQ_0EEEEEENS4_6LayoutINS5_IJSC_SC_SC_EEENS5_IJNSA_ILi0EEESV_SV_EEEEENS5_IJNS4_10UnderscoreESY_SY_EEEEENS4_28SM100_TMA_2SM_LOAD_MULTICASTENS4_14ComposedLayoutINS4_7SwizzleILi3ELi4ELi3EEENS4_18smem_ptr_flag_bitsILi16EEENST_INS5_IJSG_NSA_ILi8EEEEEENS5_IJSC_SG_EEEEEEEvNS4_8identityENS4_18SM100_TMA_2SM_LOADENS12_IS14_S16_NST_INS5_IJS17_SG_EEENS5_IJSG_SC_EEEEEEEvS1C_EENS_8epilogue10collective18CollectiveEpilogueINS1J_23Sm100TmaWarpSpecializedILi4ELi2ELi16ELb1ELb0EEEJNS5_IJSG_SF_SG_EEENS5_IJNST_ISG_SC_EENST_INS5_IJNSA_ILi16EEESB_EEES19_EEEEESI_SK_SI_SK_NS1J_6fusion15FusionCallbacksIS1N_NS1U_17LinearCombinationISI_fSI_fLNS_15FloatRoundStyleE2EEES1O_S1T_JEEENS4_5SM1004TMEM4LOAD26SM100_TMEM_LOAD_32dp32b16xENS4_13SM90_TMA_LOADENS12_INS13_ILi1ELi4ELi3EEES16_NST_INS5_IJS17_S1Q_EEENS5_IJS1Q_SC_EEEEEEENS4_39AutoVectorizingCopyWithAssumedAlignmentILi128EEENS4_14SM90_TMA_STOREES29_S2B_S2B_EEEvvEEEEvNT_6ParamsE:
	.zero		2944


//--------------------- SYMBOLS --------------------------

	.type		.nv.reservedSmem.offset0,@object
	.size		.nv.reservedSmem.offset0,0x4
	.type		.nv.reservedSmem.cap,@object
	.size		.nv.reservedSmem.cap,0x4
	.type		__assertfail,@function
